//
// Generated by NVIDIA NVVM Compiler
//
// Compiler Build ID: CL-36424714
// Cuda compilation tools, release 13.0, V13.0.88
// Based on NVVM 20.0.0
//

.version 9.0
.target sm_100
.address_size 64

	// .globl	_Z17VectorizedDstMaskIfEvPKT_PS0_Phifbiii
.global .align 4 .b8 precalc_xorwow_matrix[102400];
.global .align 4 .b8 precalc_xorwow_offset_matrix[102400];
.global .align 4 .b8 mrg32k3aM1[2304];
.global .align 4 .b8 mrg32k3aM2[2304];
.global .align 4 .b8 mrg32k3aM1SubSeq[2016];
.global .align 4 .b8 mrg32k3aM2SubSeq[2016];
.global .align 4 .b8 mrg32k3aM1Seq[2304];
.global .align 4 .b8 mrg32k3aM2Seq[2304];
.const .align 8 .b8 __cr_lgamma_table[72];

.visible .entry _Z17VectorizedDstMaskIfEvPKT_PS0_Phifbiii(
	.param .u64 .ptr .align 1 _Z17VectorizedDstMaskIfEvPKT_PS0_Phifbiii_param_0,
	.param .u64 .ptr .align 1 _Z17VectorizedDstMaskIfEvPKT_PS0_Phifbiii_param_1,
	.param .u64 .ptr .align 1 _Z17VectorizedDstMaskIfEvPKT_PS0_Phifbiii_param_2,
	.param .u32 _Z17VectorizedDstMaskIfEvPKT_PS0_Phifbiii_param_3,
	.param .f32 _Z17VectorizedDstMaskIfEvPKT_PS0_Phifbiii_param_4,
	.param .u8 _Z17VectorizedDstMaskIfEvPKT_PS0_Phifbiii_param_5,
	.param .u32 _Z17VectorizedDstMaskIfEvPKT_PS0_Phifbiii_param_6,
	.param .u32 _Z17VectorizedDstMaskIfEvPKT_PS0_Phifbiii_param_7,
	.param .u32 _Z17VectorizedDstMaskIfEvPKT_PS0_Phifbiii_param_8
)
{
	.reg .pred 	%p<40>;
	.reg .b16 	%rs<4>;
	.reg .b32 	%r<373>;
	.reg .b32 	%f<132>;
	.reg .b64 	%rd<30>;

	ld.param.u32 	%r80, [_Z17VectorizedDstMaskIfEvPKT_PS0_Phifbiii_param_3];
	ld.param.f32 	%f72, [_Z17VectorizedDstMaskIfEvPKT_PS0_Phifbiii_param_4];
	ld.param.u32 	%r81, [_Z17VectorizedDstMaskIfEvPKT_PS0_Phifbiii_param_7];
	ld.param.u32 	%r82, [_Z17VectorizedDstMaskIfEvPKT_PS0_Phifbiii_param_8];
	mov.u32 	%r83, %tid.x;
	mov.u32 	%r84, %ctaid.x;
	mov.u32 	%r85, %ntid.x;
	mul.lo.s32 	%r86, %r84, %r85;
	shl.b32 	%r87, %r83, 2;
	shl.b32 	%r88, %r86, 2;
	add.s32 	%r364, %r87, %r88;
	add.s32 	%r361, %r86, %r83;
	cvt.s64.s32 	%rd7, %r82;
	shr.s32 	%r3, %r81, 31;
	shr.s32 	%r360, %r361, 31;
	and.b32  	%r5, %r82, 3;
	shr.u64 	%rd8, %rd7, 34;
	shr.s32 	%r363, %r82, 2;
	cvt.u32.u64 	%r362, %rd8;
	mov.b32 	%r89, -766435501;
	mul.hi.u32 	%r90, %r89, %r363;
	mul.lo.s32 	%r91, %r363, -766435501;
	mov.b32 	%r92, -845247145;
	mul.hi.u32 	%r93, %r92, %r361;
	mul.lo.s32 	%r94, %r361, -845247145;
	xor.b32  	%r95, %r81, %r93;
	xor.b32  	%r96, %r95, %r362;
	xor.b32  	%r97, %r360, %r90;
	xor.b32  	%r98, %r97, %r3;
	add.s32 	%r8, %r81, -1640531527;
	add.s32 	%r9, %r3, -1150833019;
	mul.hi.u32 	%r99, %r89, %r96;
	mul.lo.s32 	%r100, %r96, -766435501;
	mul.hi.u32 	%r101, %r92, %r98;
	mul.lo.s32 	%r102, %r98, -845247145;
	xor.b32  	%r103, %r94, %r101;
	xor.b32  	%r104, %r103, %r8;
	xor.b32  	%r105, %r91, %r99;
	xor.b32  	%r106, %r105, %r9;
	add.s32 	%r10, %r81, 1013904242;
	add.s32 	%r11, %r3, 1993301258;
	mul.hi.u32 	%r107, %r89, %r104;
	mul.lo.s32 	%r108, %r104, -766435501;
	mul.hi.u32 	%r109, %r92, %r106;
	mul.lo.s32 	%r110, %r106, -845247145;
	xor.b32  	%r111, %r102, %r109;
	xor.b32  	%r112, %r111, %r10;
	xor.b32  	%r113, %r100, %r107;
	xor.b32  	%r114, %r113, %r11;
	add.s32 	%r12, %r81, -626627285;
	add.s32 	%r13, %r3, 842468239;
	mul.hi.u32 	%r115, %r89, %r112;
	mul.lo.s32 	%r116, %r112, -766435501;
	mul.hi.u32 	%r117, %r92, %r114;
	mul.lo.s32 	%r118, %r114, -845247145;
	xor.b32  	%r119, %r110, %r117;
	xor.b32  	%r120, %r119, %r12;
	xor.b32  	%r121, %r108, %r115;
	xor.b32  	%r122, %r121, %r13;
	add.s32 	%r14, %r81, 2027808484;
	add.s32 	%r15, %r3, -308364780;
	mul.hi.u32 	%r123, %r89, %r120;
	mul.lo.s32 	%r124, %r120, -766435501;
	mul.hi.u32 	%r125, %r92, %r122;
	mul.lo.s32 	%r126, %r122, -845247145;
	xor.b32  	%r127, %r118, %r125;
	xor.b32  	%r128, %r127, %r14;
	xor.b32  	%r129, %r116, %r123;
	xor.b32  	%r130, %r129, %r15;
	add.s32 	%r16, %r81, 387276957;
	add.s32 	%r17, %r3, -1459197799;
	mul.hi.u32 	%r131, %r89, %r128;
	mul.lo.s32 	%r132, %r128, -766435501;
	mul.hi.u32 	%r133, %r92, %r130;
	mul.lo.s32 	%r134, %r130, -845247145;
	xor.b32  	%r135, %r126, %r133;
	xor.b32  	%r136, %r135, %r16;
	xor.b32  	%r137, %r124, %r131;
	xor.b32  	%r138, %r137, %r17;
	add.s32 	%r18, %r81, -1253254570;
	add.s32 	%r19, %r3, 1684936478;
	mul.hi.u32 	%r139, %r89, %r136;
	mul.lo.s32 	%r140, %r136, -766435501;
	mul.hi.u32 	%r141, %r92, %r138;
	mul.lo.s32 	%r142, %r138, -845247145;
	xor.b32  	%r143, %r134, %r141;
	xor.b32  	%r144, %r143, %r18;
	xor.b32  	%r145, %r132, %r139;
	xor.b32  	%r146, %r145, %r19;
	add.s32 	%r20, %r81, 1401181199;
	add.s32 	%r21, %r3, 534103459;
	mul.hi.u32 	%r147, %r89, %r144;
	mul.lo.s32 	%r148, %r144, -766435501;
	mul.hi.u32 	%r149, %r92, %r146;
	mul.lo.s32 	%r150, %r146, -845247145;
	xor.b32  	%r151, %r142, %r149;
	xor.b32  	%r152, %r151, %r20;
	xor.b32  	%r153, %r140, %r147;
	xor.b32  	%r154, %r153, %r21;
	add.s32 	%r22, %r81, -239350328;
	add.s32 	%r23, %r3, -616729560;
	mul.hi.u32 	%r155, %r89, %r152;
	mul.lo.s32 	%r156, %r152, -766435501;
	mul.hi.u32 	%r157, %r92, %r154;
	mul.lo.s32 	%r158, %r154, -845247145;
	xor.b32  	%r159, %r150, %r157;
	xor.b32  	%r160, %r159, %r22;
	xor.b32  	%r161, %r148, %r155;
	xor.b32  	%r162, %r161, %r23;
	add.s32 	%r24, %r81, -1879881855;
	add.s32 	%r25, %r3, -1767562579;
	mul.hi.u32 	%r163, %r89, %r160;
	mul.hi.u32 	%r164, %r92, %r162;
	mul.lo.s32 	%r358, %r162, -845247145;
	xor.b32  	%r165, %r158, %r164;
	xor.b32  	%r369, %r165, %r24;
	xor.b32  	%r166, %r156, %r163;
	xor.b32  	%r357, %r166, %r25;
	mov.f32 	%f74, 0f3F800000;
	sub.f32 	%f75, %f74, %f72;
	rcp.rn.f32 	%f1, %f75;
	mul.lo.s32 	%r365, %r160, -766435501;
	setp.ge.s32 	%p1, %r364, %r80;
	@%p1 bra 	$L__BB0_15;
$L__BB0_1:
	mov.u32 	%r38, %r357;
	mov.u32 	%r354, %r358;
	mov.u32 	%r353, %r369;
	add.s32 	%r363, %r363, 1;
	setp.ne.s32 	%p2, %r363, 0;
	@%p2 bra 	$L__BB0_4;
	add.s32 	%r362, %r362, 1;
	setp.ne.s32 	%p3, %r362, 0;
	@%p3 bra 	$L__BB0_4;
	add.s32 	%r361, %r361, 1;
	setp.eq.s32 	%p4, %r361, 0;
	selp.u32 	%r168, 1, 0, %p4;
	add.s32 	%r360, %r360, %r168;
	mov.b32 	%r362, 0;
$L__BB0_4:
	mov.b32 	%r169, -766435501;
	mul.hi.u32 	%r170, %r169, %r363;
	mul.lo.s32 	%r171, %r363, -766435501;
	mov.b32 	%r172, -845247145;
	mul.hi.u32 	%r173, %r172, %r361;
	mul.lo.s32 	%r174, %r361, -845247145;
	xor.b32  	%r175, %r81, %r173;
	xor.b32  	%r176, %r175, %r362;
	xor.b32  	%r177, %r170, %r3;
	xor.b32  	%r178, %r177, %r360;
	mul.hi.u32 	%r179, %r169, %r176;
	mul.lo.s32 	%r180, %r176, -766435501;
	mul.hi.u32 	%r181, %r172, %r178;
	mul.lo.s32 	%r182, %r178, -845247145;
	xor.b32  	%r183, %r174, %r181;
	xor.b32  	%r184, %r183, %r8;
	xor.b32  	%r185, %r171, %r179;
	xor.b32  	%r186, %r185, %r9;
	mul.hi.u32 	%r187, %r169, %r184;
	mul.lo.s32 	%r188, %r184, -766435501;
	mul.hi.u32 	%r189, %r172, %r186;
	mul.lo.s32 	%r190, %r186, -845247145;
	xor.b32  	%r191, %r182, %r189;
	xor.b32  	%r192, %r191, %r10;
	xor.b32  	%r193, %r180, %r187;
	xor.b32  	%r194, %r193, %r11;
	mul.hi.u32 	%r195, %r169, %r192;
	mul.lo.s32 	%r196, %r192, -766435501;
	mul.hi.u32 	%r197, %r172, %r194;
	mul.lo.s32 	%r198, %r194, -845247145;
	xor.b32  	%r199, %r190, %r197;
	xor.b32  	%r200, %r199, %r12;
	xor.b32  	%r201, %r188, %r195;
	xor.b32  	%r202, %r201, %r13;
	mul.hi.u32 	%r203, %r169, %r200;
	mul.lo.s32 	%r204, %r200, -766435501;
	mul.hi.u32 	%r205, %r172, %r202;
	mul.lo.s32 	%r206, %r202, -845247145;
	xor.b32  	%r207, %r198, %r205;
	xor.b32  	%r208, %r207, %r14;
	xor.b32  	%r209, %r196, %r203;
	xor.b32  	%r210, %r209, %r15;
	mul.hi.u32 	%r211, %r169, %r208;
	mul.lo.s32 	%r212, %r208, -766435501;
	mul.hi.u32 	%r213, %r172, %r210;
	mul.lo.s32 	%r214, %r210, -845247145;
	xor.b32  	%r215, %r206, %r213;
	xor.b32  	%r216, %r215, %r16;
	xor.b32  	%r217, %r204, %r211;
	xor.b32  	%r218, %r217, %r17;
	mul.hi.u32 	%r219, %r169, %r216;
	mul.lo.s32 	%r220, %r216, -766435501;
	mul.hi.u32 	%r221, %r172, %r218;
	mul.lo.s32 	%r222, %r218, -845247145;
	xor.b32  	%r223, %r214, %r221;
	xor.b32  	%r224, %r223, %r18;
	xor.b32  	%r225, %r212, %r219;
	xor.b32  	%r226, %r225, %r19;
	mul.hi.u32 	%r227, %r169, %r224;
	mul.lo.s32 	%r228, %r224, -766435501;
	mul.hi.u32 	%r229, %r172, %r226;
	mul.lo.s32 	%r230, %r226, -845247145;
	xor.b32  	%r231, %r222, %r229;
	xor.b32  	%r232, %r231, %r20;
	xor.b32  	%r233, %r220, %r227;
	xor.b32  	%r234, %r233, %r21;
	mul.hi.u32 	%r235, %r169, %r232;
	mul.lo.s32 	%r236, %r232, -766435501;
	mul.hi.u32 	%r237, %r172, %r234;
	mul.lo.s32 	%r238, %r234, -845247145;
	xor.b32  	%r239, %r230, %r237;
	xor.b32  	%r46, %r239, %r22;
	xor.b32  	%r240, %r228, %r235;
	xor.b32  	%r241, %r240, %r23;
	mul.hi.u32 	%r242, %r169, %r46;
	mul.hi.u32 	%r243, %r172, %r241;
	mul.lo.s32 	%r358, %r241, -845247145;
	xor.b32  	%r244, %r238, %r243;
	xor.b32  	%r369, %r244, %r24;
	xor.b32  	%r245, %r236, %r242;
	xor.b32  	%r357, %r245, %r25;
	setp.gt.s32 	%p5, %r5, 1;
	@%p5 bra 	$L__BB0_7;
	setp.eq.s32 	%p7, %r5, 0;
	mov.u32 	%r355, %r38;
	mov.u32 	%r356, %r365;
	@%p7 bra 	$L__BB0_9;
	mov.u32 	%r353, %r354;
	mov.u32 	%r354, %r38;
	mov.u32 	%r355, %r365;
	mov.u32 	%r356, %r369;
	bra.uni 	$L__BB0_9;
$L__BB0_7:
	setp.eq.s32 	%p6, %r5, 3;
	mov.u32 	%r353, %r365;
	mov.u32 	%r354, %r369;
	mov.u32 	%r355, %r358;
	mov.u32 	%r356, %r357;
	@%p6 bra 	$L__BB0_9;
	mov.u32 	%r353, %r38;
	mov.u32 	%r354, %r365;
	mov.u32 	%r355, %r369;
	mov.u32 	%r356, %r358;
$L__BB0_9:
	ld.param.s8 	%rs2, [_Z17VectorizedDstMaskIfEvPKT_PS0_Phifbiii_param_5];
	ld.param.u64 	%rd24, [_Z17VectorizedDstMaskIfEvPKT_PS0_Phifbiii_param_0];
	setp.ne.s16 	%p8, %rs2, 0;
	cvt.rn.f32.u32 	%f76, %r353;
	fma.rn.f32 	%f2, %f76, 0f2F800000, 0f2F000000;
	cvt.rn.f32.u32 	%f77, %r354;
	fma.rn.f32 	%f118, %f77, 0f2F800000, 0f2F000000;
	cvt.rn.f32.u32 	%f78, %r355;
	fma.rn.f32 	%f120, %f78, 0f2F800000, 0f2F000000;
	cvt.rn.f32.u32 	%f79, %r356;
	fma.rn.f32 	%f122, %f79, 0f2F800000, 0f2F000000;
	cvta.to.global.u64 	%rd9, %rd24;
	mul.wide.s32 	%rd10, %r364, 4;
	add.s64 	%rd11, %rd9, %rd10;
	ld.global.f32 	%f6, [%rd11];
	ld.global.f32 	%f7, [%rd11+4];
	ld.global.f32 	%f8, [%rd11+8];
	ld.global.f32 	%f9, [%rd11+12];
	mov.f32 	%f98, 0f00000000;
	mov.f32 	%f99, 0f3F800000;
	mov.f32 	%f100, 0f00000000;
	@%p8 bra 	$L__BB0_12;
	setp.lt.f32 	%p13, %f2, %f72;
	selp.f32 	%f104, 0f00000000, %f6, %p13;
	selp.f32 	%f108, 0f00000000, 0f3F800000, %p13;
	setp.lt.f32 	%p14, %f118, %f72;
	selp.f32 	%f105, 0f00000000, %f7, %p14;
	selp.f32 	%f109, 0f00000000, 0f3F800000, %p14;
	setp.lt.f32 	%p15, %f120, %f72;
	selp.f32 	%f106, 0f00000000, %f8, %p15;
	selp.f32 	%f110, 0f00000000, 0f3F800000, %p15;
	setp.geu.f32 	%p16, %f122, %f72;
	mov.f32 	%f107, %f9;
	mov.f32 	%f111, %f99;
	@%p16 bra 	$L__BB0_14;
	mov.f32 	%f107, %f98;
	mov.f32 	%f111, %f100;
	bra.uni 	$L__BB0_14;
$L__BB0_12:
	setp.lt.f32 	%p9, %f2, %f72;
	mul.f32 	%f81, %f1, %f6;
	selp.f32 	%f104, 0f00000000, %f81, %p9;
	selp.f32 	%f108, 0f00000000, 0f3F800000, %p9;
	setp.lt.f32 	%p10, %f118, %f72;
	mul.f32 	%f82, %f1, %f7;
	selp.f32 	%f105, 0f00000000, %f82, %p10;
	selp.f32 	%f109, 0f00000000, 0f3F800000, %p10;
	setp.lt.f32 	%p11, %f120, %f72;
	mul.f32 	%f83, %f1, %f8;
	selp.f32 	%f106, 0f00000000, %f83, %p11;
	selp.f32 	%f110, 0f00000000, 0f3F800000, %p11;
	setp.lt.f32 	%p12, %f122, %f72;
	mov.f32 	%f107, %f98;
	mov.f32 	%f111, %f100;
	@%p12 bra 	$L__BB0_14;
	mul.f32 	%f107, %f1, %f9;
	mov.f32 	%f111, %f99;
$L__BB0_14:
	ld.param.u64 	%rd28, [_Z17VectorizedDstMaskIfEvPKT_PS0_Phifbiii_param_2];
	ld.param.u64 	%rd26, [_Z17VectorizedDstMaskIfEvPKT_PS0_Phifbiii_param_1];
	cvt.s64.s32 	%rd12, %r364;
	cvta.to.global.u64 	%rd13, %rd26;
	mul.wide.s32 	%rd14, %r364, 4;
	add.s64 	%rd15, %rd13, %rd14;
	st.global.v4.f32 	[%rd15], {%f104, %f105, %f106, %f107};
	cvt.rzi.u32.f32 	%r246, %f108;
	cvt.rzi.u32.f32 	%r247, %f109;
	cvt.rzi.u32.f32 	%r248, %f110;
	cvt.rzi.u32.f32 	%r249, %f111;
	cvta.to.global.u64 	%rd16, %rd28;
	add.s64 	%rd17, %rd16, %rd12;
	prmt.b32 	%r250, %r248, %r249, 0x3340U;
	prmt.b32 	%r251, %r246, %r247, 0x3340U;
	prmt.b32 	%r252, %r251, %r250, 0x5410U;
	st.global.u32 	[%rd17], %r252;
	mov.u32 	%r253, %nctaid.x;
	mov.u32 	%r254, %ntid.x;
	mul.lo.s32 	%r255, %r253, %r254;
	shl.b32 	%r256, %r255, 2;
	add.s32 	%r364, %r364, %r256;
	mul.lo.s32 	%r365, %r46, -766435501;
	setp.lt.s32 	%p17, %r364, %r80;
	@%p17 bra 	$L__BB0_1;
$L__BB0_15:
	sub.s32 	%r65, %r80, %r364;
	setp.lt.s32 	%p18, %r65, 1;
	@%p18 bra 	$L__BB0_41;
	add.s32 	%r66, %r363, 1;
	setp.ne.s32 	%p19, %r66, 0;
	@%p19 bra 	$L__BB0_19;
	add.s32 	%r362, %r362, 1;
	setp.ne.s32 	%p20, %r362, 0;
	@%p20 bra 	$L__BB0_19;
	add.s32 	%r361, %r361, 1;
	setp.eq.s32 	%p21, %r361, 0;
	selp.u32 	%r258, 1, 0, %p21;
	add.s32 	%r360, %r360, %r258;
	mov.b32 	%r362, 0;
$L__BB0_19:
	mov.b32 	%r259, -766435501;
	mul.hi.u32 	%r260, %r259, %r66;
	mul.lo.s32 	%r261, %r66, -766435501;
	mov.b32 	%r262, -845247145;
	mul.hi.u32 	%r263, %r262, %r361;
	mul.lo.s32 	%r264, %r361, -845247145;
	xor.b32  	%r265, %r362, %r263;
	xor.b32  	%r266, %r265, %r81;
	xor.b32  	%r267, %r260, %r360;
	xor.b32  	%r268, %r267, %r3;
	mul.hi.u32 	%r269, %r259, %r266;
	mul.lo.s32 	%r270, %r266, -766435501;
	mul.hi.u32 	%r271, %r262, %r268;
	mul.lo.s32 	%r272, %r268, -845247145;
	xor.b32  	%r273, %r264, %r271;
	xor.b32  	%r274, %r273, %r8;
	xor.b32  	%r275, %r261, %r269;
	xor.b32  	%r276, %r275, %r9;
	mul.hi.u32 	%r277, %r259, %r274;
	mul.lo.s32 	%r278, %r274, -766435501;
	mul.hi.u32 	%r279, %r262, %r276;
	mul.lo.s32 	%r280, %r276, -845247145;
	xor.b32  	%r281, %r272, %r279;
	xor.b32  	%r282, %r281, %r10;
	xor.b32  	%r283, %r270, %r277;
	xor.b32  	%r284, %r283, %r11;
	mul.hi.u32 	%r285, %r259, %r282;
	mul.lo.s32 	%r286, %r282, -766435501;
	mul.hi.u32 	%r287, %r262, %r284;
	mul.lo.s32 	%r288, %r284, -845247145;
	xor.b32  	%r289, %r280, %r287;
	xor.b32  	%r290, %r289, %r12;
	xor.b32  	%r291, %r278, %r285;
	xor.b32  	%r292, %r291, %r13;
	mul.hi.u32 	%r293, %r259, %r290;
	mul.lo.s32 	%r294, %r290, -766435501;
	mul.hi.u32 	%r295, %r262, %r292;
	mul.lo.s32 	%r296, %r292, -845247145;
	xor.b32  	%r297, %r288, %r295;
	xor.b32  	%r298, %r297, %r14;
	xor.b32  	%r299, %r286, %r293;
	xor.b32  	%r300, %r299, %r15;
	mul.hi.u32 	%r301, %r259, %r298;
	mul.lo.s32 	%r302, %r298, -766435501;
	mul.hi.u32 	%r303, %r262, %r300;
	mul.lo.s32 	%r304, %r300, -845247145;
	xor.b32  	%r305, %r296, %r303;
	xor.b32  	%r306, %r305, %r16;
	xor.b32  	%r307, %r294, %r301;
	xor.b32  	%r308, %r307, %r17;
	mul.hi.u32 	%r309, %r259, %r306;
	mul.lo.s32 	%r310, %r306, -766435501;
	mul.hi.u32 	%r311, %r262, %r308;
	mul.lo.s32 	%r312, %r308, -845247145;
	xor.b32  	%r313, %r304, %r311;
	xor.b32  	%r314, %r313, %r18;
	xor.b32  	%r315, %r302, %r309;
	xor.b32  	%r316, %r315, %r19;
	mul.hi.u32 	%r317, %r259, %r314;
	mul.lo.s32 	%r318, %r314, -766435501;
	mul.hi.u32 	%r319, %r262, %r316;
	mul.lo.s32 	%r320, %r316, -845247145;
	xor.b32  	%r321, %r312, %r319;
	xor.b32  	%r322, %r321, %r20;
	xor.b32  	%r323, %r310, %r317;
	xor.b32  	%r324, %r323, %r21;
	mul.hi.u32 	%r325, %r259, %r322;
	mul.lo.s32 	%r326, %r322, -766435501;
	mul.hi.u32 	%r327, %r262, %r324;
	mul.lo.s32 	%r328, %r324, -845247145;
	xor.b32  	%r329, %r320, %r327;
	xor.b32  	%r330, %r329, %r22;
	xor.b32  	%r331, %r318, %r325;
	xor.b32  	%r332, %r331, %r23;
	mul.hi.u32 	%r333, %r259, %r330;
	mul.hi.u32 	%r334, %r262, %r332;
	mul.lo.s32 	%r73, %r332, -845247145;
	xor.b32  	%r335, %r328, %r334;
	xor.b32  	%r74, %r335, %r24;
	xor.b32  	%r336, %r326, %r333;
	xor.b32  	%r372, %r336, %r25;
	setp.gt.s32 	%p22, %r5, 1;
	@%p22 bra 	$L__BB0_22;
	setp.eq.s32 	%p24, %r5, 0;
	mov.u32 	%r371, %r357;
	mov.u32 	%r372, %r365;
	@%p24 bra 	$L__BB0_24;
	mov.u32 	%r369, %r358;
	mov.u32 	%r358, %r357;
	mov.u32 	%r371, %r365;
	mov.u32 	%r372, %r74;
	bra.uni 	$L__BB0_24;
$L__BB0_22:
	setp.eq.s32 	%p23, %r5, 3;
	mov.u32 	%r369, %r365;
	mov.u32 	%r358, %r74;
	mov.u32 	%r371, %r73;
	@%p23 bra 	$L__BB0_24;
	mov.u32 	%r369, %r357;
	mov.u32 	%r358, %r365;
	mov.u32 	%r371, %r74;
	mov.u32 	%r372, %r73;
$L__BB0_24:
	ld.param.u64 	%rd25, [_Z17VectorizedDstMaskIfEvPKT_PS0_Phifbiii_param_0];
	cvt.rn.f32.u32 	%f87, %r369;
	fma.rn.f32 	%f37, %f87, 0f2F800000, 0f2F000000;
	cvt.rn.f32.u32 	%f88, %r371;
	fma.rn.f32 	%f38, %f88, 0f2F800000, 0f2F000000;
	cvt.rn.f32.u32 	%f89, %r372;
	fma.rn.f32 	%f39, %f89, 0f2F800000, 0f2F000000;
	cvta.to.global.u64 	%rd18, %rd25;
	mul.wide.s32 	%rd19, %r364, 4;
	add.s64 	%rd1, %rd18, %rd19;
	ld.global.f32 	%f40, [%rd1];
	setp.eq.s32 	%p25, %r65, 1;
	@%p25 bra 	$L__BB0_26;
	cvt.rn.f32.u32 	%f90, %r358;
	fma.rn.f32 	%f118, %f90, 0f2F800000, 0f2F000000;
	ld.global.f32 	%f105, [%rd1+4];
$L__BB0_26:
	setp.lt.u32 	%p26, %r65, 3;
	@%p26 bra 	$L__BB0_28;
	ld.global.f32 	%f106, [%rd1+8];
	mov.f32 	%f120, %f38;
$L__BB0_28:
	setp.lt.u32 	%p27, %r65, 4;
	@%p27 bra 	$L__BB0_30;
	ld.global.f32 	%f107, [%rd1+12];
	mov.f32 	%f122, %f39;
$L__BB0_30:
	ld.param.s8 	%rs3, [_Z17VectorizedDstMaskIfEvPKT_PS0_Phifbiii_param_5];
	setp.ne.s16 	%p28, %rs3, 0;
	mov.f32 	%f101, 0f00000000;
	mov.f32 	%f102, 0f3F800000;
	mov.f32 	%f103, 0f00000000;
	@%p28 bra 	$L__BB0_33;
	setp.lt.f32 	%p33, %f37, %f72;
	selp.f32 	%f124, 0f00000000, %f40, %p33;
	selp.f32 	%f128, 0f00000000, 0f3F800000, %p33;
	setp.lt.f32 	%p34, %f118, %f72;
	selp.f32 	%f125, 0f00000000, %f105, %p34;
	selp.f32 	%f129, 0f00000000, 0f3F800000, %p34;
	setp.lt.f32 	%p35, %f120, %f72;
	selp.f32 	%f126, 0f00000000, %f106, %p35;
	selp.f32 	%f130, 0f00000000, 0f3F800000, %p35;
	setp.geu.f32 	%p36, %f122, %f72;
	mov.f32 	%f127, %f107;
	mov.f32 	%f131, %f102;
	@%p36 bra 	$L__BB0_35;
	mov.f32 	%f127, %f101;
	mov.f32 	%f131, %f103;
	bra.uni 	$L__BB0_35;
$L__BB0_33:
	setp.lt.f32 	%p29, %f37, %f72;
	mul.f32 	%f92, %f1, %f40;
	selp.f32 	%f124, 0f00000000, %f92, %p29;
	selp.f32 	%f128, 0f00000000, 0f3F800000, %p29;
	setp.lt.f32 	%p30, %f118, %f72;
	mul.f32 	%f93, %f1, %f105;
	selp.f32 	%f125, 0f00000000, %f93, %p30;
	selp.f32 	%f129, 0f00000000, 0f3F800000, %p30;
	setp.lt.f32 	%p31, %f120, %f72;
	mul.f32 	%f94, %f1, %f106;
	selp.f32 	%f126, 0f00000000, %f94, %p31;
	selp.f32 	%f130, 0f00000000, 0f3F800000, %p31;
	setp.lt.f32 	%p32, %f122, %f72;
	mov.f32 	%f127, %f101;
	mov.f32 	%f131, %f103;
	@%p32 bra 	$L__BB0_35;
	mul.f32 	%f127, %f1, %f107;
	mov.f32 	%f131, %f102;
$L__BB0_35:
	ld.param.u64 	%rd29, [_Z17VectorizedDstMaskIfEvPKT_PS0_Phifbiii_param_2];
	ld.param.u64 	%rd27, [_Z17VectorizedDstMaskIfEvPKT_PS0_Phifbiii_param_1];
	setp.eq.s32 	%p37, %r65, 1;
	cvt.s64.s32 	%rd20, %r364;
	cvta.to.global.u64 	%rd21, %rd27;
	add.s64 	%rd2, %rd21, %rd19;
	st.global.f32 	[%rd2], %f124;
	cvt.rzi.u32.f32 	%r337, %f128;
	cvta.to.global.u64 	%rd23, %rd29;
	add.s64 	%rd3, %rd23, %rd20;
	st.global.u8 	[%rd3], %r337;
	@%p37 bra 	$L__BB0_37;
	st.global.f32 	[%rd2+4], %f125;
	cvt.rzi.u32.f32 	%r338, %f129;
	st.global.u8 	[%rd3+1], %r338;
$L__BB0_37:
	setp.lt.u32 	%p38, %r65, 3;
	@%p38 bra 	$L__BB0_39;
	st.global.f32 	[%rd2+8], %f126;
	cvt.rzi.u32.f32 	%r339, %f130;
	st.global.u8 	[%rd3+2], %r339;
$L__BB0_39:
	setp.lt.u32 	%p39, %r65, 4;
	@%p39 bra 	$L__BB0_41;
	st.global.f32 	[%rd2+12], %f127;
	cvt.rzi.u32.f32 	%r340, %f131;
	st.global.u8 	[%rd3+3], %r340;
$L__BB0_41:
	ret;

}


// ===== COMPILED SASS (sm_100) =====

	.target	sm_100

	.elftype	@"ET_EXEC"


//--------------------- .note.nv.tkinfo           --------------------------
	.section	.note.nv.tkinfo,"",@"SHT_NOTE"
	.sectionflags	@"SHF_NOTE_NV_TKINFO"
	.tkinfo
        /*0018*/ 	.word	0x00000002
        /*0030*/ 	.string	""
        /*0030*/ 	.string	"ptxas"
        /*0030*/ 	.string	"Cuda compilation tools, release 13.0, V13.0.88"
        /*0030*/ 	.string	"Build cuda_13.0.r13.0/compiler.36424714_0"
        /*0030*/ 	.string	"-arch sm_100 -m 64 "



//--------------------- .note.nv.cuinfo           --------------------------
	.section	.note.nv.cuinfo,"",@"SHT_NOTE"
	.sectionflags	@"SHF_NOTE_NV_CUINFO"
        /*0018*/ 	.short	0x0002
        /*001a*/ 	.short	0x0064
        /*001c*/ 	.short	0x0082
	.zero		2


//--------------------- .nv.info                  --------------------------
	.section	.nv.info,"",@"SHT_CUDA_INFO"
	.align	4


	//----- nvinfo : EIATTR_REGCOUNT
	.align		4
        /*0000*/ 	.byte	0x04, 0x2f
        /*0002*/ 	.short	(.L_10 - .L_9)
	.align		4
.L_9:
        /*0004*/ 	.word	index@(_Z17VectorizedDstMaskIfEvPKT_PS0_Phifbiii)
        /*0008*/ 	.word	0x0000001f


	//----- nvinfo : EIATTR_FRAME_SIZE
	.align		4
.L_10:
        /*000c*/ 	.byte	0x04, 0x11
        /*000e*/ 	.short	(.L_12 - .L_11)
	.align		4
.L_11:
        /*0010*/ 	.word	index@($__internal_0_$__cuda_sm20_rcp_rn_f32_slowpath)
        /*0014*/ 	.word	0x00000000


	//----- nvinfo : EIATTR_FRAME_SIZE
	.align		4
.L_12:
        /*0018*/ 	.byte	0x04, 0x11
        /*001a*/ 	.short	(.L_14 - .L_13)
	.align		4
.L_13:
        /*001c*/ 	.word	index@(_Z17VectorizedDstMaskIfEvPKT_PS0_Phifbiii)
        /*0020*/ 	.word	0x00000000


	//----- nvinfo : EIATTR_MIN_STACK_SIZE
	.align		4
.L_14:
        /*0024*/ 	.byte	0x04, 0x12
        /*0026*/ 	.short	(.L_16 - .L_15)
	.align		4
.L_15:
        /*0028*/ 	.word	index@(_Z17VectorizedDstMaskIfEvPKT_PS0_Phifbiii)
        /*002c*/ 	.word	0x00000000
.L_16:


//--------------------- .nv.compat                --------------------------
	.section	.nv.compat,"",@"SHT_CUDA_COMPAT_INFO"
	.align	4
        /*0000*/ 	.byte	0x02, 0x09, 0x00, 0x00, 0x02, 0x02, 0x01, 0x00, 0x02, 0x05, 0x05, 0x00, 0x03, 0x07, 0x01, 0x01
        /*0010*/ 	.byte	0x02, 0x03, 0x00, 0x00, 0x02, 0x06, 0x01, 0x00, 0x04, 0x0b, 0x08, 0x00, 0x09, 0x00, 0x00, 0x00
        /*0020*/ 	.byte	0x00, 0x00, 0x00, 0x00


//--------------------- .nv.info._Z17VectorizedDstMaskIfEvPKT_PS0_Phifbiii --------------------------
	.section	.nv.info._Z17VectorizedDstMaskIfEvPKT_PS0_Phifbiii,"",@"SHT_CUDA_INFO"
	.sectionflags	@""
	.align	4


	//----- nvinfo : EIATTR_CUDA_API_VERSION
	.align		4
        /*0000*/ 	.byte	0x04, 0x37
        /*0002*/ 	.short	(.L_18 - .L_17)
.L_17:
        /*0004*/ 	.word	0x00000082


	//----- nvinfo : EIATTR_KPARAM_INFO
	.align		4
.L_18:
        /*0008*/ 	.byte	0x04, 0x17
        /*000a*/ 	.short	(.L_20 - .L_19)
.L_19:
        /*000c*/ 	.word	0x00000000
        /*0010*/ 	.short	0x0008
        /*0012*/ 	.short	0x002c
        /*0014*/ 	.byte	0x00, 0xf0, 0x11, 0x00


	//----- nvinfo : EIATTR_KPARAM_INFO
	.align		4
.L_20:
        /*0018*/ 	.byte	0x04, 0x17
        /*001a*/ 	.short	(.L_22 - .L_21)
.L_21:
        /*001c*/ 	.word	0x00000000
        /*0020*/ 	.short	0x0007
        /*0022*/ 	.short	0x0028
        /*0024*/ 	.byte	0x00, 0xf0, 0x11, 0x00


	//----- nvinfo : EIATTR_KPARAM_INFO
	.align		4
.L_22:
        /*0028*/ 	.byte	0x04, 0x17
        /*002a*/ 	.short	(.L_24 - .L_23)
.L_23:
        /*002c*/ 	.word	0x00000000
        /*0030*/ 	.short	0x0006
        /*0032*/ 	.short	0x0024
        /*0034*/ 	.byte	0x00, 0xf0, 0x11, 0x00


	//----- nvinfo : EIATTR_KPARAM_INFO
	.align		4
.L_24:
        /*0038*/ 	.byte	0x04, 0x17
        /*003a*/ 	.short	(.L_26 - .L_25)
.L_25:
        /*003c*/ 	.word	0x00000000
        /*0040*/ 	.short	0x0005
        /*0042*/ 	.short	0x0020
        /*0044*/ 	.byte	0x00, 0xf0, 0x05, 0x00


	//----- nvinfo : EIATTR_KPARAM_INFO
	.align		4
.L_26:
        /*0048*/ 	.byte	0x04, 0x17
        /*004a*/ 	.short	(.L_28 - .L_27)
.L_27:
        /*004c*/ 	.word	0x00000000
        /*0050*/ 	.short	0x0004
        /*0052*/ 	.short	0x001c
        /*0054*/ 	.byte	0x00, 0xf0, 0x11, 0x00


	//----- nvinfo : EIATTR_KPARAM_INFO
	.align		4
.L_28:
        /*0058*/ 	.byte	0x04, 0x17
        /*005a*/ 	.short	(.L_30 - .L_29)
.L_29:
        /*005c*/ 	.word	0x00000000
        /*0060*/ 	.short	0x0003
        /*0062*/ 	.short	0x0018
        /*0064*/ 	.byte	0x00, 0xf0, 0x11, 0x00


	//----- nvinfo : EIATTR_KPARAM_INFO
	.align		4
.L_30:
        /*0068*/ 	.byte	0x04, 0x17
        /*006a*/ 	.short	(.L_32 - .L_31)
.L_31:
        /*006c*/ 	.word	0x00000000
        /*0070*/ 	.short	0x0002
        /*0072*/ 	.short	0x0010
        /*0074*/ 	.byte	0x00, 0xf5, 0x21, 0x00


	//----- nvinfo : EIATTR_KPARAM_INFO
	.align		4
.L_32:
        /*0078*/ 	.byte	0x04, 0x17
        /*007a*/ 	.short	(.L_34 - .L_33)
.L_33:
        /*007c*/ 	.word	0x00000000
        /*0080*/ 	.short	0x0001
        /*0082*/ 	.short	0x0008
        /*0084*/ 	.byte	0x00, 0xf5, 0x21, 0x00


	//----- nvinfo : EIATTR_KPARAM_INFO
	.align		4
.L_34:
        /*0088*/ 	.byte	0x04, 0x17
        /*008a*/ 	.short	(.L_36 - .L_35)
.L_35:
        /*008c*/ 	.word	0x00000000
        /*0090*/ 	.short	0x0000
        /*0092*/ 	.short	0x0000
        /*0094*/ 	.byte	0x00, 0xf5, 0x21, 0x00


	//----- nvinfo : EIATTR_SPARSE_MMA_MASK
	.align		4
.L_36:
        /*0098*/ 	.byte	0x03, 0x50
        /*009a*/ 	.short	0x0000


	//----- nvinfo : EIATTR_MAXREG_COUNT
	.align		4
        /*009c*/ 	.byte	0x03, 0x1b
        /*009e*/ 	.short	0x00ff


	//----- nvinfo : EIATTR_MERCURY_ISA_VERSION
	.align		4
        /*00a0*/ 	.byte	0x03, 0x5f
        /*00a2*/ 	.short	0x0101


	//----- nvinfo : EIATTR_VRC_CTA_INIT_COUNT
	.align		4
        /*00a4*/ 	.byte	0x02, 0x4a
	.zero		1
	.zero		1


	//----- nvinfo : EIATTR_EXIT_INSTR_OFFSETS
	.align		4
        /*00a8*/ 	.byte	0x04, 0x1c
        /*00aa*/ 	.short	(.L_38 - .L_37)


	//   ....[0]....
.L_37:
        /*00ac*/ 	.word	0x00001000


	//   ....[1]....
        /*00b0*/ 	.word	0x00001970


	//   ....[2]....
        /*00b4*/ 	.word	0x000019b0


	//----- nvinfo : EIATTR_CRS_STACK_SIZE
	.align		4
.L_38:
        /*00b8*/ 	.byte	0x04, 0x1e
        /*00ba*/ 	.short	(.L_40 - .L_39)
.L_39:
        /*00bc*/ 	.word	0x00000000


	//----- nvinfo : EIATTR_CBANK_PARAM_SIZE
	.align		4
.L_40:
        /*00c0*/ 	.byte	0x03, 0x19
        /*00c2*/ 	.short	0x0030


	//----- nvinfo : EIATTR_PARAM_CBANK
	.align		4
        /*00c4*/ 	.byte	0x04, 0x0a
        /*00c6*/ 	.short	(.L_42 - .L_41)
	.align		4
.L_41:
        /*00c8*/ 	.word	index@(.nv.constant0._Z17VectorizedDstMaskIfEvPKT_PS0_Phifbiii)
        /*00cc*/ 	.short	0x0380
        /*00ce*/ 	.short	0x0030


	//----- nvinfo : EIATTR_SW_WAR
	.align		4
.L_42:
        /*00d0*/ 	.byte	0x04, 0x36
        /*00d2*/ 	.short	(.L_44 - .L_43)
.L_43:
        /*00d4*/ 	.word	0x00000008
.L_44:


//--------------------- .nv.callgraph             --------------------------
	.section	.nv.callgraph,"",@"SHT_CUDA_CALLGRAPH"
	.align	4
	.sectionentsize	8
	.align		4
        /*0000*/ 	.word	0x00000000
	.align		4
        /*0004*/ 	.word	0xffffffff
	.align		4
        /*0008*/ 	.word	0x00000000
	.align		4
        /*000c*/ 	.word	0xfffffffe
	.align		4
        /*0010*/ 	.word	0x00000000
	.align		4
        /*0014*/ 	.word	0xfffffffd
	.align		4
        /*0018*/ 	.word	0x00000000
	.align		4
        /*001c*/ 	.word	0xfffffffc


//--------------------- .nv.constant4             --------------------------
	.section	.nv.constant4,"a",@progbits
	.align	8
	.align		8
.nv.constant4:
        /*0000*/ 	.dword	precalc_xorwow_matrix
	.align		8
        /*0008*/ 	.dword	precalc_xorwow_offset_matrix
	.align		8
        /*0010*/ 	.dword	mrg32k3aM1
	.align		8
        /*0018*/ 	.dword	mrg32k3aM2
	.align		8
        /*0020*/ 	.dword	mrg32k3aM1SubSeq
	.align		8
        /*0028*/ 	.dword	mrg32k3aM2SubSeq
	.align		8
        /*0030*/ 	.dword	mrg32k3aM1Seq
	.align		8
        /*0038*/ 	.dword	mrg32k3aM2Seq


//--------------------- .nv.constant3             --------------------------
	.section	.nv.constant3,"a",@progbits
	.align	8
.nv.constant3:
	.type		__cr_lgamma_table,@object
	.size		__cr_lgamma_table,(.L_8 - __cr_lgamma_table)
__cr_lgamma_table:
        /*0000*/ 	.byte	0x00, 0x00, 0x00, 0x00, 0x00, 0x00, 0x00, 0x00, 0x00, 0x00, 0x00, 0x00, 0x00, 0x00, 0x00, 0x00
        /*0010*/ 	.byte	0xef, 0x39, 0xfa, 0xfe, 0x42, 0x2e, 0xe6, 0x3f, 0x02, 0x20, 0x2a, 0xfa, 0x0b, 0xab, 0xfc, 0x3f
        /*0020*/ 	.byte	0xf9, 0x2c, 0x92, 0x7c, 0xa7, 0x6c, 0x09, 0x40, 0xc9, 0x79, 0x44, 0x3c, 0x64, 0x26, 0x13, 0x40
        /*0030*/ 	.byte	0xca, 0x01, 0xcf, 0x3a, 0x27, 0x51, 0x1a, 0x40, 0x30, 0xcc, 0x2d, 0xf3, 0xe1, 0x0c, 0x21, 0x40
        /*0040*/ 	.byte	0x0d, 0xb7, 0xfc, 0x82, 0x8e, 0x35, 0x25, 0x40
.L_8:


//--------------------- .text._Z17VectorizedDstMaskIfEvPKT_PS0_Phifbiii --------------------------
	.section	.text._Z17VectorizedDstMaskIfEvPKT_PS0_Phifbiii,"ax",@progbits
	.align	128
        .global         _Z17VectorizedDstMaskIfEvPKT_PS0_Phifbiii
        .type           _Z17VectorizedDstMaskIfEvPKT_PS0_Phifbiii,@function
        .size           _Z17VectorizedDstMaskIfEvPKT_PS0_Phifbiii,(.L_x_23 - _Z17VectorizedDstMaskIfEvPKT_PS0_Phifbiii)
        .other          _Z17VectorizedDstMaskIfEvPKT_PS0_Phifbiii,@"STO_CUDA_ENTRY STV_DEFAULT"
_Z17VectorizedDstMaskIfEvPKT_PS0_Phifbiii:
.text._Z17VectorizedDstMaskIfEvPKT_PS0_Phifbiii:
[----:B------:R-:W-:Y:S01]  /*0000*/  LDC R1, c[0x0][0x37c] ;  /* 0x0000df00ff017b82 */ /* 0x000fe20000000800 */
[----:B------:R-:W0:Y:S07]  /*0010*/  S2R R19, SR_TID.X ;  /* 0x0000000000137919 */ /* 0x000e2e0000002100 */
[----:B------:R-:W0:Y:S01]  /*0020*/  S2UR UR5, SR_CTAID.X ;  /* 0x00000000000579c3 */ /* 0x000e220000002500 */
[----:B------:R-:W1:Y:S07]  /*0030*/  LDCU.64 UR6, c[0x0][0x3a8] ;  /* 0x00007500ff0677ac */ /* 0x000e6e0008000a00 */
[----:B------:R-:W0:Y:S01]  /*0040*/  LDC R0, c[0x0][0x360] ;  /* 0x0000d800ff007b82 */ /* 0x000e220000000800 */
[----:B-1----:R-:W-:Y:S01]  /*0050*/  USHF.R.S32.HI UR8, URZ, 0x2, UR7 ;  /* 0x00000002ff087899 */ /* 0x002fe20008011407 */
[----:B------:R-:W-:Y:S01]  /*0060*/  IMAD.U32 R5, RZ, RZ, UR6 ;  /* 0x00000006ff057e24 */ /* 0x000fe2000f8e00ff */
[----:B------:R-:W-:-:S02]  /*0070*/  USHF.R.S32.HI UR4, URZ, 0x1f, UR7 ;  /* 0x0000001fff047899 */ /* 0x000fc40008011407 */
[----:B------:R-:W-:Y:S02]  /*0080*/  UIMAD.WIDE.U32 UR10, UR8, -0x2daee0ad, URZ ;  /* 0xd2511f53080a78a5 */ /* 0x000fe4000f8e00ff */
[----:B------:R-:W-:Y:S01]  /*0090*/  USHF.R.S32.HI UR7, URZ, 0x1f, UR6 ;  /* 0x0000001fff077899 */ /* 0x000fe20008011406 */
[----:B------:R-:W-:Y:S01]  /*00a0*/  IMAD.U32 R18, RZ, RZ, UR8 ;  /* 0x00000008ff127e24 */ /* 0x000fe2000f8e00ff */
[----:B------:R-:W-:Y:S02]  /*00b0*/  UIADD3 UR12, UPT, UPT, UR6, 0x3c6ef372, URZ ;  /* 0x3c6ef372060c7890 */ /* 0x000fe4000fffe0ff */
[----:B------:R-:W-:Y:S01]  /*00c0*/  IMAD.U32 R9, RZ, RZ, UR11 ;  /* 0x0000000bff097e24 */ /* 0x000fe2000f8e00ff */
[----:B------:R-:W-:Y:S01]  /*00d0*/  UIADD3 UR11, UPT, UPT, UR7, -0x4498517b, URZ ;  /* 0xbb67ae85070b7890 */ /* 0x000fe2000fffe0ff */
[----:B------:R-:W-:Y:S01]  /*00e0*/  IMAD.U32 R8, RZ, RZ, UR10 ;  /* 0x0000000aff087e24 */ /* 0x000fe2000f8e00ff */
[----:B------:R-:W-:Y:S01]  /*00f0*/  UIADD3 UR10, UPT, UPT, UR6, -0x61c88647, URZ ;  /* 0x9e3779b9060a7890 */ /* 0x000fe2000fffe0ff */
[----:B0-----:R-:W-:Y:S01]  /*0100*/  IMAD R19, R0, UR5, R19 ;  /* 0x0000000500137c24 */ /* 0x001fe2000f8e0213 */
[----:B------:R-:W-:Y:S01]  /*0110*/  USHF.R.U32.HI UR5, URZ, 0x2, UR4 ;  /* 0x00000002ff057899 */ /* 0x000fe20008011604 */
[----:B------:R-:W0:Y:S01]  /*0120*/  LDC R0, c[0x0][0x39c] ;  /* 0x0000e700ff007b82 */ /* 0x000e220000000800 */
[----:B------:R-:W-:Y:S01]  /*0130*/  UIADD3 UR13, UPT, UPT, UR7, 0x76cf5d0a, URZ ;  /* 0x76cf5d0a070d7890 */ /* 0x000fe2000fffe0ff */
[----:B------:R-:W-:Y:S01]  /*0140*/  IMAD.WIDE.U32 R2, R19, -0x326172a9, RZ ;  /* 0xcd9e8d5713027825 */ /* 0x000fe200078e00ff */
[----:B------:R-:W-:Y:S01]  /*0150*/  SHF.R.S32.HI R20, RZ, 0x1f, R19 ;  /* 0x0000001fff147819 */ /* 0x000fe20000011413 */
[----:B------:R-:W-:Y:S01]  /*0160*/  UIADD3 UR15, UPT, UPT, UR7, 0x32370b8f, URZ ;  /* 0x32370b8f070f7890 */ /* 0x000fe2000fffe0ff */
[----:B------:R-:W-:Y:S01]  /*0170*/  MOV R21, UR5 ;  /* 0x0000000500157c02 */ /* 0x000fe20008000f00 */
[----:B------:R-:W-:Y:S01]  /*0180*/  UIADD3 UR14, UPT, UPT, UR6, -0x255992d5, URZ ;  /* 0xdaa66d2b060e7890 */ /* 0x000fe2000fffe0ff */
[----:B------:R-:W-:Y:S01]  /*0190*/  LOP3.LUT R4, R3, UR5, R5, 0x96, !PT ;  /* 0x0000000503047c12 */ /* 0x000fe2000f8e9605 */
[----:B------:R-:W-:Y:S01]  /*01a0*/  UIADD3 UR16, UPT, UPT, UR6, 0x78dde6e4, URZ ;  /* 0x78dde6e406107890 */ /* 0x000fe2000fffe0ff */
[----:B------:R-:W-:Y:S01]  /*01b0*/  LOP3.LUT R6, R20, UR7, R9, 0x96, !PT ;  /* 0x0000000714067c12 */ /* 0x000fe2000f8e9609 */
[----:B------:R-:W-:-:S02]  /*01c0*/  UIADD3 UR17, UPT, UPT, UR7, -0x126145ec, URZ ;  /* 0xed9eba1407117890 */ /* 0x000fc4000fffe0ff */
[----:B------:R-:W-:Y:S01]  /*01d0*/  IMAD.WIDE.U32 R4, R4, -0x2daee0ad, RZ ;  /* 0xd2511f5304047825 */ /* 0x000fe200078e00ff */
[----:B------:R-:W-:Y:S02]  /*01e0*/  UIADD3 UR19, UPT, UPT, UR7, -0x56f99767, URZ ;  /* 0xa906689907137890 */ /* 0x000fe4000fffe0ff */
[----:B------:R-:W-:Y:S01]  /*01f0*/  UIADD3 UR18, UPT, UPT, UR6, 0x1715609d, URZ ;  /* 0x1715609d06127890 */ /* 0x000fe2000fffe0ff */
[----:B------:R-:W-:Y:S01]  /*0200*/  IMAD.WIDE.U32 R6, R6, -0x326172a9, RZ ;  /* 0xcd9e8d5706067825 */ /* 0x000fe200078e00ff */
[----:B------:R-:W-:Y:S01]  /*0210*/  LOP3.LUT R8, R8, UR11, R5, 0x96, !PT ;  /* 0x0000000b08087c12 */ /* 0x000fe2000f8e9605 */
[----:B------:R-:W-:Y:S02]  /*0220*/  UIADD3 UR20, UPT, UPT, UR6, -0x4ab325aa, URZ ;  /* 0xb54cda5606147890 */ /* 0x000fe4000fffe0ff */
[----:B------:R-:W-:Y:S01]  /*0230*/  UIADD3 UR21, UPT, UPT, UR7, 0x646e171e, URZ ;  /* 0x646e171e07157890 */ /* 0x000fe2000fffe0ff */
[----:B------:R-:W-:Y:S01]  /*0240*/  LOP3.LUT R2, R2, UR10, R7, 0x96, !PT ;  /* 0x0000000a02027c12 */ /* 0x000fe2000f8e9607 */
[----:B------:R-:W-:Y:S01]  /*0250*/  IMAD.WIDE.U32 R8, R8, -0x326172a9, RZ ;  /* 0xcd9e8d5708087825 */ /* 0x000fe200078e00ff */
[----:B------:R-:W-:-:S03]  /*0260*/  UIADD3 UR23, UPT, UPT, UR7, 0x1fd5c5a3, URZ ;  /* 0x1fd5c5a307177890 */ /* 0x000fc6000fffe0ff */
[----:B0-----:R-:W-:Y:S01]  /*0270*/  FADD R0, -R0, 1 ;  /* 0x3f80000000007421 */ /* 0x001fe20000000100 */
[----:B------:R-:W-:Y:S01]  /*0280*/  UIADD3 UR22, UPT, UPT, UR6, 0x5384540f, URZ ;  /* 0x5384540f06167890 */ /* 0x000fe2000fffe0ff */
[----:B------:R-:W-:Y:S01]  /*0290*/  IMAD.WIDE.U32 R2, R2, -0x2daee0ad, RZ ;  /* 0xd2511f5302027825 */ /* 0x000fe200078e00ff */
[----:B------:R-:W-:Y:S01]  /*02a0*/  LOP3.LUT R5, R6, UR12, R9, 0x96, !PT ;  /* 0x0000000c06057c12 */ /* 0x000fe2000f8e9609 */
[----:B------:R-:W-:Y:S02]  /*02b0*/  UIADD3 UR24, UPT, UPT, UR6, -0xe443238, URZ ;  /* 0xf1bbcdc806187890 */ /* 0x000fe4000fffe0ff */
[----:B------:R-:W-:Y:S01]  /*02c0*/  UIADD3 UR25, UPT, UPT, UR7, -0x24c28bd8, URZ ;  /* 0xdb3d742807197890 */ /* 0x000fe2000fffe0ff */
[----:B------:R-:W-:Y:S01]  /*02d0*/  LOP3.LUT R6, R4, UR13, R3, 0x96, !PT ;  /* 0x0000000d04067c12 */ /* 0x000fe2000f8e9603 */
[----:B------:R-:W-:Y:S01]  /*02e0*/  IMAD.WIDE.U32 R4, R5, -0x2daee0ad, RZ ;  /* 0xd2511f5305047825 */ /* 0x000fe200078e00ff */
[----:B------:R-:W-:Y:S02]  /*02f0*/  UIADD3 UR4, UPT, UPT, UR6, -0x700cb87f, URZ ;  /* 0x8ff3478106047890 */ /* 0x000fe4000fffe0ff */
[----:B------:R-:W-:Y:S01]  /*0300*/  UIADD3 UR26, UPT, UPT, UR7, -0x695add53, URZ ;  /* 0x96a522ad071a7890 */ /* 0x000fe2000fffe0ff */
[----:B------:R-:W-:Y:S01]  /*0310*/  IMAD.WIDE.U32 R6, R6, -0x326172a9, RZ ;  /* 0xcd9e8d5706067825 */ /* 0x000fe200078e00ff */
[----:B------:R-:W-:-:S04]  /*0320*/  LOP3.LUT R9, R2, UR15, R5, 0x96, !PT ;  /* 0x0000000f02097c12 */ /* 0x000fc8000f8e9605 */
[----:B------:R-:W-:Y:S01]  /*0330*/  LOP3.LUT R2, R8, UR14, R7, 0x96, !PT ;  /* 0x0000000e08027c12 */ /* 0x000fe2000f8e9607 */
[----:B------:R-:W-:-:S04]  /*0340*/  IMAD.WIDE.U32 R8, R9, -0x326172a9, RZ ;  /* 0xcd9e8d5709087825 */ /* 0x000fc800078e00ff */
        /* <DEDUP_REMOVED lines=13> */
[----:B------:R-:W-:-:S03]  /*0420*/  LOP3.LUT R2, R2, UR23, R5, 0x96, !PT ;  /* 0x0000001702027c12 */ /* 0x000fc6000f8e9605 */
[----:B------:R-:W-:Y:S01]  /*0430*/  IMAD.SHL.U32 R5, R19, 0x4, RZ ;  /* 0x0000000413057824 */ /* 0x000fe200078e00ff */
[----:B------:R-:W-:Y:S01]  /*0440*/  LOP3.LUT R8, R8, UR22, R7, 0x96, !PT ;  /* 0x0000001608087c12 */ /* 0x000fe2000f8e9607 */
[----:B------:R-:W-:-:S04]  /*0450*/  IMAD.WIDE.U32 R2, R2, -0x326172a9, RZ ;  /* 0xcd9e8d5702027825 */ /* 0x000fc800078e00ff */
[----:B------:R-:W-:Y:S01]  /*0460*/  IMAD.WIDE.U32 R8, R8, -0x2daee0ad, RZ ;  /* 0xd2511f5308087825 */ /* 0x000fe200078e00ff */
[----:B------:R-:W-:-:S03]  /*0470*/  LOP3.LUT R13, R6, UR24, R3, 0x96, !PT ;  /* 0x00000018060d7c12 */ /* 0x000fc6000f8e9603 */
[----:B------:R-:W-:Y:S01]  /*0480*/  VIADD R3, R0, 0x1800000 ;  /* 0x0180000000037836 */ /* 0x000fe20000000000 */
[----:B------:R-:W-:-:S04]  /*0490*/  LOP3.LUT R6, R4, UR25, R9, 0x96, !PT ;  /* 0x0000001904067c12 */ /* 0x000fc8000f8e9609 */
[----:B------:R-:W-:Y:S01]  /*04a0*/  LOP3.LUT R4, R3, 0x7f800000, RZ, 0xc0, !PT ;  /* 0x7f80000003047812 */ /* 0x000fe200078ec0ff */
[----:B------:R-:W-:-:S03]  /*04b0*/  IMAD.HI.U32 R3, R13, -0x2daee0ad, RZ ;  /* 0xd2511f530d037827 */ /* 0x000fc600078e00ff */
[----:B------:R-:W-:Y:S01]  /*04c0*/  ISETP.GT.U32.AND P0, PT, R4, 0x1ffffff, PT ;  /* 0x01ffffff0400780c */ /* 0x000fe20003f04070 */
[----:B------:R-:W-:Y:S01]  /*04d0*/  IMAD.WIDE.U32 R6, R6, -0x326172a9, RZ ;  /* 0xcd9e8d5706067825 */ /* 0x000fe200078e00ff */
[----:B------:R-:W-:-:S04]  /*04e0*/  LOP3.LUT R12, R8, UR26, R3, 0x96, !PT ;  /* 0x0000001a080c7c12 */ /* 0x000fc8000f8e9603 */
[----:B------:R-:W-:-:S07]  /*04f0*/  LOP3.LUT R7, R2, UR4, R7, 0x96, !PT ;  /* 0x0000000402077c12 */ /* 0x000fce000f8e9607 */
[----:B------:R-:W-:Y:S05]  /*0500*/  @P0 BRA `(.L_x_0) ;  /* 0x00000000000c0947 */ /* 0x000fea0003800000 */
[----:B------:R-:W-:-:S07]  /*0510*/  MOV R2, 0x530 ;  /* 0x0000053000027802 */ /* 0x000fce0000000f00 */
[----:B------:R-:W-:Y:S05]  /*0520*/  CALL.REL.NOINC `($__internal_0_$__cuda_sm20_rcp_rn_f32_slowpath) ;  /* 0x0000001400247944 */ /* 0x000fea0003c00000 */
[----:B------:R-:W-:Y:S05]  /*0530*/  BRA `(.L_x_1) ;  /* 0x0000000000107947 */ /* 0x000fea0003800000 */
.L_x_0:
[----:B------:R-:W0:Y:S02]  /*0540*/  MUFU.RCP R3, R0 ;  /* 0x0000000000037308 */ /* 0x000e240000001000 */
[----:B0-----:R-:W-:-:S04]  /*0550*/  FFMA R2, R0, R3, -1 ;  /* 0xbf80000000027423 */ /* 0x001fc80000000003 */
[----:B------:R-:W-:-:S04]  /*0560*/  FADD.FTZ R2, -R2, -RZ ;  /* 0x800000ff02027221 */ /* 0x000fc80000010100 */
[----:B------:R-:W-:-:S07]  /*0570*/  FFMA R4, R3, R2, R3 ;  /* 0x0000000203047223 */ /* 0x000fce0000000003 */
.L_x_1:
[----:B------:R-:W0:Y:S01]  /*0580*/  LDCU UR5, c[0x0][0x398] ;  /* 0x00007300ff0577ac */ /* 0x000e220008000800 */
[----:B------:R-:W-:Y:S01]  /*0590*/  BSSY.RECONVERGENT B0, `(.L_x_2) ;  /* 0x00000a4000007945 */ /* 0x000fe20003800200 */
[----:B------:R-:W-:Y:S01]  /*05a0*/  IMAD R13, R13, -0x2daee0ad, RZ ;  /* 0xd2511f530d0d7824 */ /* 0x000fe200078e02ff */
[----:B------:R-:W1:Y:S01]  /*05b0*/  LDCU UR6, c[0x0][0x3ac] ;  /* 0x00007580ff0677ac */ /* 0x000e620008000800 */
[----:B------:R-:W2:Y:S01]  /*05c0*/  LDCU.64 UR8, c[0x0][0x358] ;  /* 0x00006b00ff0877ac */ /* 0x000ea20008000a00 */
[----:B------:R-:W3:Y:S01]  /*05d0*/  LDCU UR31, c[0x0][0x39c] ;  /* 0x00007380ff1f77ac */ /* 0x000ee20008000800 */
[----:B------:R-:W4:Y:S01]  /*05e0*/  LDCU UR30, c[0x0][0x3a8] ;  /* 0x00007500ff1e77ac */ /* 0x000f220008000800 */
[----:B0-----:R-:W-:Y:S01]  /*05f0*/  IMAD.U32 R26, RZ, RZ, UR5 ;  /* 0x00000005ff1a7e24 */ /* 0x001fe2000f8e00ff */
[----:B------:R-:W0:Y:S04]  /*0600*/  LDCU.U8 UR27, c[0x0][0x3a0] ;  /* 0x00007400ff1b77ac */ /* 0x000e280008000000 */
[----:B------:R-:W-:Y:S01]  /*0610*/  ISETP.GE.AND P0, PT, R5, R26, PT ;  /* 0x0000001a0500720c */ /* 0x000fe20003f06270 */
[----:B------:R-:W0:Y:S01]  /*0620*/  LDCU UR32, c[0x0][0x398] ;  /* 0x00007300ff2077ac */ /* 0x000e220008000800 */
[----:B------:R-:W0:Y:S01]  /*0630*/  LDCU.64 UR28, c[0x0][0x390] ;  /* 0x00007200ff1c77ac */ /* 0x000e220008000a00 */
[----:B-1----:R-:W-:-:S10]  /*0640*/  ULOP3.LUT UR6, UR6, 0x3, URZ, 0xc0, !UPT ;  /* 0x0000000306067892 */ /* 0x002fd4000f8ec0ff */
[----:B--234-:R-:W-:Y:S05]  /*0650*/  @P0 BRA `(.L_x_3) ;  /* 0x00000008005c0947 */ /* 0x01cfea0003800000 */
.L_x_11:
[----:B------:R-:W-:Y:S01]  /*0660*/  VIADD R18, R18, 0x1 ;  /* 0x0000000112127836 */ /* 0x000fe20000000000 */
[----:B------:R-:W-:Y:S03]  /*0670*/  BSSY.RECONVERGENT B1, `(.L_x_4) ;  /* 0x000000c000017945 */ /* 0x000fe60003800200 */
[C---:B------:R-:W-:Y:S01]  /*0680*/  IMAD.WIDE.U32 R14, R18.reuse, -0x2daee0ad, RZ ;  /* 0xd2511f53120e7825 */ /* 0x040fe200078e00ff */
[----:B------:R-:W-:-:S13]  /*0690*/  ISETP.NE.AND P0, PT, R18, RZ, PT ;  /* 0x000000ff1200720c */ /* 0x000fda0003f05270 */
[----:B------:R-:W-:Y:S05]  /*06a0*/  @P0 BRA `(.L_x_5) ;  /* 0x0000000000200947 */ /* 0x000fea0003800000 */
[----:B------:R-:W-:-:S05]  /*06b0*/  VIADD R21, R21, 0x1 ;  /* 0x0000000115157836 */ /* 0x000fca0000000000 */
[----:B------:R-:W-:-:S13]  /*06c0*/  ISETP.NE.AND P0, PT, R21, RZ, PT ;  /* 0x000000ff1500720c */ /* 0x000fda0003f05270 */
[----:B------:R-:W-:Y:S01]  /*06d0*/  @!P0 VIADD R19, R19, 0x1 ;  /* 0x0000000113138836 */ /* 0x000fe20000000000 */
[----:B------:R-:W-:Y:S01]  /*06e0*/  @!P0 MOV R21, RZ ;  /* 0x000000ff00158202 */ /* 0x000fe20000000f00 */
[----:B------:R-:W-:-:S03]  /*06f0*/  @!P0 VIADD R0, R20, 0x1 ;  /* 0x0000000114008836 */ /* 0x000fc60000000000 */
[----:B------:R-:W-:-:S13]  /*0700*/  ISETP.NE.AND P1, PT, R19, RZ, !P0 ;  /* 0x000000ff1300720c */ /* 0x000fda0004725270 */
[----:B------:R-:W-:-:S04]  /*0710*/  @P1 IMAD.MOV R0, RZ, RZ, R20 ;  /* 0x000000ffff001224 */ /* 0x000fc800078e0214 */
[----:B------:R-:W-:-:S07]  /*0720*/  @!P0 IMAD.MOV.U32 R20, RZ, RZ, R0 ;  /* 0x000000ffff148224 */ /* 0x000fce00078e0000 */
.L_x_5:
[----:B0-----:R-:W-:Y:S05]  /*0730*/  BSYNC.RECONVERGENT B1 ;  /* 0x0000000000017941 */ /* 0x001fea0003800200 */
.L_x_4:
[----:B------:R-:W-:Y:S01]  /*0740*/  IMAD.WIDE.U32 R10, R19, -0x326172a9, RZ ;  /* 0xcd9e8d57130a7825 */ /* 0x000fe200078e00ff */
[----:B------:R-:W-:Y:S01]  /*0750*/  LOP3.LUT R2, R20, UR7, R15, 0x96, !PT ;  /* 0x0000000714027c12 */ /* 0x000fe2000f8e960f */
[----:B------:R-:W-:Y:S02]  /*0760*/  UISETP.GT.AND UP0, UPT, UR6, 0x1, UPT ;  /* 0x000000010600788c */ /* 0x000fe4000bf04270 */
[----:B------:R-:W-:Y:S01]  /*0770*/  IMAD.MOV.U32 R0, RZ, RZ, R7 ;  /* 0x000000ffff007224 */ /* 0x000fe200078e0007 */
        /* <DEDUP_REMOVED lines=34> */
[----:B------:R-:W-:Y:S01]  /*09a0*/  IMAD.HI.U32 R9, R22, -0x2daee0ad, RZ ;  /* 0xd2511f5316097827 */ /* 0x000fe200078e00ff */
[----:B------:R-:W-:-:S03]  /*09b0*/  LOP3.LUT R7, R14, UR4, R3, 0x96, !PT ;  /* 0x000000040e077c12 */ /* 0x000fc6000f8e9603 */
[----:B------:R-:W-:Y:S02]  /*09c0*/  IMAD.MOV.U32 R3, RZ, RZ, R6 ;  /* 0x000000ffff037224 */ /* 0x000fe400078e0006 */
[----:B------:R-:W-:Y:S01]  /*09d0*/  IMAD.MOV.U32 R8, RZ, RZ, R12 ;  /* 0x000000ffff087224 */ /* 0x000fe200078e000c */
[----:B------:R-:W-:Y:S01]  /*09e0*/  LOP3.LUT R12, R10, UR26, R9, 0x96, !PT ;  /* 0x0000001a0a0c7c12 */ /* 0x000fe2000f8e9609 */
[----:B------:R-:W-:Y:S01]  /*09f0*/  IMAD.MOV.U32 R6, RZ, RZ, R2 ;  /* 0x000000ffff067224 */ /* 0x000fe200078e0002 */
[----:B------:R-:W-:Y:S06]  /*0a00*/  BRA.U UP0, `(.L_x_6) ;  /* 0x0000000100247547 */ /* 0x000fec000b800000 */
[----:B------:R-:W-:Y:S01]  /*0a10*/  UISETP.NE.AND UP0, UPT, UR6, URZ, UPT ;  /* 0x000000ff0600728c */ /* 0x000fe2000bf05270 */
[----:B------:R-:W-:Y:S01]  /*0a20*/  IMAD.MOV.U32 R2, RZ, RZ, R8 ;  /* 0x000000ffff027224 */ /* 0x000fe200078e0008 */
[----:B------:R-:W-:-:S07]  /*0a30*/  MOV R10, R13 ;  /* 0x0000000d000a7202 */ /* 0x000fce0000000f00 */
[----:B------:R-:W-:Y:S05]  /*0a40*/  BRA.U !UP0, `(.L_x_7) ;  /* 0x00000001083c7547 */ /* 0x000fea000b800000 */
[----:B------:R-:W-:Y:S02]  /*0a50*/  IMAD.MOV.U32 R0, RZ, RZ, R3 ;  /* 0x000000ffff007224 */ /* 0x000fe400078e0003 */
[----:B------:R-:W-:Y:S02]  /*0a60*/  IMAD.MOV.U32 R2, RZ, RZ, R13 ;  /* 0x000000ffff027224 */ /* 0x000fe400078e000d */
[----:B------:R-:W-:Y:S02]  /*0a70*/  IMAD.MOV.U32 R10, RZ, RZ, R7 ;  /* 0x000000ffff0a7224 */ /* 0x000fe400078e0007 */
[----:B------:R-:W-:Y:S01]  /*0a80*/  IMAD.MOV.U32 R3, RZ, RZ, R8 ;  /* 0x000000ffff037224 */ /* 0x000fe200078e0008 */
[----:B------:R-:W-:Y:S06]  /*0a90*/  BRA `(.L_x_7) ;  /* 0x0000000000287947 */ /* 0x000fec0003800000 */
.L_x_6:
[----:B------:R-:W-:Y:S01]  /*0aa0*/  UISETP.NE.AND UP0, UPT, UR6, 0x3, UPT ;  /* 0x000000030600788c */ /* 0x000fe2000bf05270 */
[----:B------:R-:W-:Y:S01]  /*0ab0*/  IMAD.MOV.U32 R0, RZ, RZ, R13 ;  /* 0x000000ffff007224 */ /* 0x000fe200078e000d */
[----:B------:R-:W-:Y:S01]  /*0ac0*/  MOV R2, R6 ;  /* 0x0000000600027202 */ /* 0x000fe20000000f00 */
[----:B------:R-:W-:Y:S02]  /*0ad0*/  IMAD.MOV.U32 R3, RZ, RZ, R7 ;  /* 0x000000ffff037224 */ /* 0x000fe400078e0007 */
[----:B------:R-:W-:Y:S01]  /*0ae0*/  IMAD.MOV.U32 R10, RZ, RZ, R12 ;  /* 0x000000ffff0a7224 */ /* 0x000fe200078e000c */
[----:B------:R-:W-:-:S13]  /*0af0*/  PLOP3.LUT P0, PT, PT, PT, UP0, 0x80, 0x8 ;  /* 0x000000000008781c */ /* 0x000fda0003f0f008 */
[----:B------:R-:W-:Y:S02]  /*0b00*/  @P0 IMAD.MOV.U32 R0, RZ, RZ, R8 ;  /* 0x000000ffff000224 */ /* 0x000fe400078e0008 */
[----:B------:R-:W-:Y:S02]  /*0b10*/  @P0 IMAD.MOV.U32 R3, RZ, RZ, R13 ;  /* 0x000000ffff030224 */ /* 0x000fe400078e000d */
[----:B------:R-:W-:Y:S02]  /*0b20*/  @P0 IMAD.MOV.U32 R2, RZ, RZ, R7 ;  /* 0x000000ffff020224 */ /* 0x000fe400078e0007 */
[----:B------:R-:W-:-:S07]  /*0b30*/  @P0 IMAD.MOV.U32 R10, RZ, RZ, R6 ;  /* 0x000000ffff0a0224 */ /* 0x000fce00078e0006 */
.L_x_7:
[----:B------:R-:W0:Y:S02]  /*0b40*/  LDC.64 R8, c[0x0][0x380] ;  /* 0x0000e000ff087b82 */ /* 0x000e240000000a00 */
[----:B0-----:R-:W-:-:S05]  /*0b50*/  IMAD.WIDE R8, R5, 0x4, R8 ;  /* 0x0000000405087825 */ /* 0x001fca00078e0208 */
[----:B------:R0:W5:Y:S04]  /*0b60*/  LDG.E R17, desc[UR8][R8.64] ;  /* 0x0000000808117981 */ /* 0x000168000c1e1900 */
[----:B------:R0:W5:Y:S04]  /*0b70*/  LDG.E R15, desc[UR8][R8.64+0x4] ;  /* 0x00000408080f7981 */ /* 0x000168000c1e1900 */
[----:B------:R0:W5:Y:S04]  /*0b80*/  LDG.E R13, desc[UR8][R8.64+0x8] ;  /* 0x00000808080d7981 */ /* 0x000168000c1e1900 */
[----:B------:R0:W5:Y:S01]  /*0b90*/  LDG.E R23, desc[UR8][R8.64+0xc] ;  /* 0x00000c0808177981 */ /* 0x000162000c1e1900 */
[----:B------:R-:W-:Y:S01]  /*0ba0*/  UPRMT UR5, UR27, 0x8880, URZ ;  /* 0x000088801b057896 */ /* 0x000fe200080000ff */
[----:B------:R-:W-:Y:S01]  /*0bb0*/  I2FP.F32.U32 R0, R0 ;  /* 0x0000000000007245 */ /* 0x000fe20000201000 */
[----:B------:R-:W-:Y:S01]  /*0bc0*/  IMAD.MOV.U32 R11, RZ, RZ, 0x2f800000 ;  /* 0x2f800000ff0b7424 */ /* 0x000fe200078e00ff */
[----:B------:R-:W-:Y:S01]  /*0bd0*/  I2FP.F32.U32 R3, R3 ;  /* 0x0000000300037245 */ /* 0x000fe20000201000 */
[----:B------:R-:W-:Y:S01]  /*0be0*/  UISETP.NE.AND UP0, UPT, UR5, URZ, UPT ;  /* 0x000000ff0500728c */ /* 0x000fe2000bf05270 */
[----:B------:R-:W-:Y:S01]  /*0bf0*/  I2FP.F32.U32 R2, R2 ;  /* 0x0000000200027245 */ /* 0x000fe20000201000 */
[----:B------:R-:W-:Y:S01]  /*0c00*/  BSSY.RECONVERGENT B1, `(.L_x_8) ;  /* 0x0000027000017945 */ /* 0x000fe20003800200 */
[----:B------:R-:W-:Y:S01]  /*0c10*/  I2FP.F32.U32 R10, R10 ;  /* 0x0000000a000a7245 */ /* 0x000fe20000201000 */
[-C--:B------:R-:W-:Y:S01]  /*0c20*/  FFMA R26, R0, R11.reuse, 1.1641532182693481445e-10 ;  /* 0x2f000000001a7423 */ /* 0x080fe2000000000b */
[-C--:B------:R-:W-:Y:S01]  /*0c30*/  FFMA R3, R3, R11.reuse, 1.1641532182693481445e-10 ;  /* 0x2f00000003037423 */ /* 0x080fe2000000000b */
[----:B------:R-:W-:-:S02]  /*0c40*/  FFMA R2, R2, R11, 1.1641532182693481445e-10 ;  /* 0x2f00000002027423 */ /* 0x000fc4000000000b */
[----:B------:R-:W-:Y:S01]  /*0c50*/  FFMA R0, R10, R11, 1.1641532182693481445e-10 ;  /* 0x2f0000000a007423 */ /* 0x000fe2000000000b */
[----:B0-----:R-:W-:Y:S06]  /*0c60*/  BRA.U UP0, `(.L_x_9) ;  /* 0x0000000100407547 */ /* 0x001fec000b800000 */
[----:B------:R-:W-:Y:S01]  /*0c70*/  FSETP.GEU.AND P3, PT, R0, UR31, PT ;  /* 0x0000001f00007c0b */ /* 0x000fe2000bf6e000 */
[----:B------:R-:W-:Y:S01]  /*0c80*/  HFMA2 R25, -RZ, RZ, 1.875, 0 ;  /* 0x3f800000ff197431 */ /* 0x000fe200000001ff */
[----:B------:R-:W-:Y:S01]  /*0c90*/  FSETP.GEU.AND P0, PT, R26, UR31, PT ;  /* 0x0000001f1a007c0b */ /* 0x000fe2000bf0e000 */
[----:B-----5:R-:W-:Y:S01]  /*0ca0*/  IMAD.MOV.U32 R11, RZ, RZ, R23 ;  /* 0x000000ffff0b7224 */ /* 0x020fe200078e0017 */
[C---:B------:R-:W-:Y:S02]  /*0cb0*/  FSETP.GEU.AND P1, PT, R3.reuse, UR31, PT ;  /* 0x0000001f03007c0b */ /* 0x040fe4000bf2e000 */
[----:B------:R-:W-:Y:S02]  /*0cc0*/  FSETP.GEU.AND P2, PT, R2, UR31, PT ;  /* 0x0000001f02007c0b */ /* 0x000fe4000bf4e000 */
[----:B------:R-:W-:Y:S02]  /*0cd0*/  FSET.BF.GEU.AND R26, R26, UR31, PT ;  /* 0x0000001f1a1a7c0a */ /* 0x000fe4000b80e000 */
[----:B------:R-:W-:-:S02]  /*0ce0*/  FSET.BF.GEU.AND R24, R3, UR31, PT ;  /* 0x0000001f03187c0a */ /* 0x000fc4000b80e000 */
[----:B------:R-:W-:Y:S02]  /*0cf0*/  FSET.BF.GEU.AND R27, R2, UR31, PT ;  /* 0x0000001f021b7c0a */ /* 0x000fe4000b80e000 */
[----:B------:R-:W-:Y:S02]  /*0d00*/  FSEL R8, R17, RZ, P0 ;  /* 0x000000ff11087208 */ /* 0x000fe40000000000 */
[----:B------:R-:W-:Y:S02]  /*0d10*/  FSEL R9, R15, RZ, P1 ;  /* 0x000000ff0f097208 */ /* 0x000fe40000800000 */
[----:B------:R-:W-:Y:S01]  /*0d20*/  FSEL R10, R13, RZ, P2 ;  /* 0x000000ff0d0a7208 */ /* 0x000fe20001000000 */
[----:B------:R-:W-:Y:S06]  /*0d30*/  @P3 BRA `(.L_x_10) ;  /* 0x00000000004c3947 */ /* 0x000fec0003800000 */
[----:B------:R-:W-:Y:S02]  /*0d40*/  IMAD.MOV.U32 R25, RZ, RZ, RZ ;  /* 0x000000ffff197224 */ /* 0x000fe400078e00ff */
[----:B------:R-:W-:Y:S01]  /*0d50*/  IMAD.MOV.U32 R11, RZ, RZ, RZ ;  /* 0x000000ffff0b7224 */ /* 0x000fe200078e00ff */
[----:B------:R-:W-:Y:S06]  /*0d60*/  BRA `(.L_x_10) ;  /* 0x0000000000407947 */ /* 0x000fec0003800000 */
.L_x_9:
[----:B------:R-:W-:Y:S01]  /*0d70*/  FSETP.GEU.AND P1, PT, R0, UR31, PT ;  /* 0x0000001f00007c0b */ /* 0x000fe2000bf2e000 */
[----:B------:R-:W-:Y:S02]  /*0d80*/  IMAD.MOV.U32 R11, RZ, RZ, RZ ;  /* 0x000000ffff0b7224 */ /* 0x000fe400078e00ff */
[-C--:B-----5:R-:W-:Y:S01]  /*0d90*/  FMUL R8, R17, R4.reuse ;  /* 0x0000000411087220 */ /* 0x0a0fe20000400000 */
[-C--:B------:R-:W-:Y:S01]  /*0da0*/  FMUL R9, R15, R4.reuse ;  /* 0x000000040f097220 */ /* 0x080fe20000400000 */
[----:B------:R-:W-:Y:S01]  /*0db0*/  FMUL R10, R13, R4 ;  /* 0x000000040d0a7220 */ /* 0x000fe20000400000 */
[----:B------:R-:W-:Y:S02]  /*0dc0*/  FSETP.GEU.AND P0, PT, R26, UR31, PT ;  /* 0x0000001f1a007c0b */ /* 0x000fe4000bf0e000 */
[----:B------:R-:W-:Y:S02]  /*0dd0*/  FSETP.GEU.AND P2, PT, R2, UR31, PT ;  /* 0x0000001f02007c0b */ /* 0x000fe4000bf4e000 */
[----:B------:R-:W-:-:S02]  /*0de0*/  FSET.BF.GEU.AND R26, R26, UR31, PT ;  /* 0x0000001f1a1a7c0a */ /* 0x000fc4000b80e000 */
[----:B------:R-:W-:Y:S01]  /*0df0*/  FSET.BF.GEU.AND R24, R3, UR31, PT ;  /* 0x0000001f03187c0a */ /* 0x000fe2000b80e000 */
[----:B------:R-:W-:Y:S01]  /*0e00*/  @P1 FMUL R11, R23, R4 ;  /* 0x00000004170b1220 */ /* 0x000fe20000400000 */
[----:B------:R-:W-:Y:S02]  /*0e10*/  FSETP.GEU.AND P1, PT, R3, UR31, PT ;  /* 0x0000001f03007c0b */ /* 0x000fe4000bf2e000 */
[----:B------:R-:W-:Y:S02]  /*0e20*/  FSET.BF.GEU.AND R27, R2, UR31, PT ;  /* 0x0000001f021b7c0a */ /* 0x000fe4000b80e000 */
[----:B------:R-:W-:Y:S02]  /*0e30*/  FSET.BF.GEU.AND R25, R0, UR31, PT ;  /* 0x0000001f00197c0a */ /* 0x000fe4000b80e000 */
[----:B------:R-:W-:Y:S02]  /*0e40*/  FSEL R8, R8, RZ, P0 ;  /* 0x000000ff08087208 */ /* 0x000fe40000000000 */
[----:B------:R-:W-:-:S02]  /*0e50*/  FSEL R9, R9, RZ, P1 ;  /* 0x000000ff09097208 */ /* 0x000fc40000800000 */
[----:B------:R-:W-:-:S07]  /*0e60*/  FSEL R10, R10, RZ, P2 ;  /* 0x000000ff0a0a7208 */ /* 0x000fce0001000000 */
.L_x_10:
[----:B------:R-:W-:Y:S05]  /*0e70*/  BSYNC.RECONVERGENT B1 ;  /* 0x0000000000017941 */ /* 0x000fea0003800200 */
.L_x_8:
[----:B------:R-:W0:Y:S01]  /*0e80*/  LDC.64 R16, c[0x0][0x388] ;  /* 0x0000e200ff107b82 */ /* 0x000e220000000a00 */
[----:B------:R-:W1:Y:S01]  /*0e90*/  LDCU UR5, c[0x0][0x370] ;  /* 0x00006e00ff0577ac */ /* 0x000e620008000800 */
[----:B------:R-:W-:Y:S06]  /*0ea0*/  F2I.U32.TRUNC.NTZ R27, R27 ;  /* 0x0000001b001b7305 */ /* 0x000fec000020f000 */
[----:B------:R-:W1:Y:S02]  /*0eb0*/  LDC R23, c[0x0][0x360] ;  /* 0x0000d800ff177b82 */ /* 0x000e640000000800 */
[----:B------:R-:W2:Y:S08]  /*0ec0*/  F2I.U32.TRUNC.NTZ R14, R25 ;  /* 0x00000019000e7305 */ /* 0x000eb0000020f000 */
[----:B------:R3:W-:Y:S01]  /*0ed0*/  F2I.U32.TRUNC.NTZ R13, R26 ;  /* 0x0000001a000d7305 */ /* 0x0007e2000020f000 */
[----:B0-----:R-:W-:Y:S01]  /*0ee0*/  IMAD.WIDE R16, R5, 0x4, R16 ;  /* 0x0000000405107825 */ /* 0x001fe200078e0210 */
[----:B--2---:R-:W-:-:S06]  /*0ef0*/  PRMT R28, R27, 0x3340, R14 ;  /* 0x000033401b1c7816 */ /* 0x004fcc000000000e */
[----:B------:R-:W0:Y:S01]  /*0f00*/  F2I.U32.TRUNC.NTZ R24, R24 ;  /* 0x0000001800187305 */ /* 0x000e22000020f000 */
[C---:B------:R-:W-:Y:S01]  /*0f10*/  IADD3 R14, P0, PT, R5.reuse, UR28, RZ ;  /* 0x0000001c050e7c10 */ /* 0x040fe2000ff1e0ff */
[----:B---3--:R-:W-:Y:S01]  /*0f20*/  IMAD.U32 R26, RZ, RZ, UR32 ;  /* 0x00000020ff1a7e24 */ /* 0x008fe2000f8e00ff */
[----:B------:R2:W-:Y:S02]  /*0f30*/  STG.E.128 desc[UR8][R16.64], R8 ;  /* 0x0000000810007986 */ /* 0x0005e4000c101d08 */
[----:B------:R-:W-:Y:S02]  /*0f40*/  LEA.HI.X.SX32 R15, R5, UR29, 0x1, P0 ;  /* 0x0000001d050f7c11 */ /* 0x000fe400080f0eff */
[----:B0-----:R-:W-:Y:S01]  /*0f50*/  PRMT R13, R13, 0x3340, R24 ;  /* 0x000033400d0d7816 */ /* 0x001fe20000000018 */
[----:B-1----:R-:W-:-:S03]  /*0f60*/  IMAD R24, R23, UR5, RZ ;  /* 0x0000000517187c24 */ /* 0x002fc6000f8e02ff */
[----:B------:R-:W-:Y:S01]  /*0f70*/  PRMT R27, R13, 0x5410, R28 ;  /* 0x000054100d1b7816 */ /* 0x000fe2000000001c */
[----:B------:R-:W-:Y:S02]  /*0f80*/  IMAD R5, R24, 0x4, R5 ;  /* 0x0000000418057824 */ /* 0x000fe400078e0205 */
[----:B------:R-:W-:Y:S02]  /*0f90*/  IMAD R13, R22, -0x2daee0ad, RZ ;  /* 0xd2511f53160d7824 */ /* 0x000fe400078e02ff */
[----:B------:R2:W-:Y:S01]  /*0fa0*/  STG.E desc[UR8][R14.64], R27 ;  /* 0x0000001b0e007986 */ /* 0x0005e2000c101908 */
[----:B------:R-:W-:-:S13]  /*0fb0*/  ISETP.GE.AND P0, PT, R5, R26, PT ;  /* 0x0000001a0500720c */ /* 0x000fda0003f06270 */
[----:B--2---:R-:W-:Y:S05]  /*0fc0*/  @!P0 BRA `(.L_x_11) ;  /* 0xfffffff400a48947 */ /* 0x004fea000383ffff */
.L_x_3:
[----:B0-----:R-:W-:Y:S05]  /*0fd0*/  BSYNC.RECONVERGENT B0 ;  /* 0x0000000000007941 */ /* 0x001fea0003800200 */
.L_x_2:
[----:B------:R-:W-:-:S04]  /*0fe0*/  IADD3 R8, PT, PT, -R5, R26, RZ ;  /* 0x0000001a05087210 */ /* 0x000fc80007ffe1ff */
[----:B------:R-:W-:-:S13]  /*0ff0*/  ISETP.GE.AND P0, PT, R8, 0x1, PT ;  /* 0x000000010800780c */ /* 0x000fda0003f06270 */
[----:B------:R-:W-:Y:S05]  /*1000*/  @!P0 EXIT ;  /* 0x000000000000894d */ /* 0x000fea0003800000 */
[----:B------:R-:W-:Y:S01]  /*1010*/  VIADD R16, R18, 0x1 ;  /* 0x0000000112107836 */ /* 0x000fe20000000000 */
[----:B------:R-:W-:Y:S04]  /*1020*/  BSSY.RECONVERGENT B0, `(.L_x_12) ;  /* 0x000000b000007945 */ /* 0x000fe80003800200 */
        /* <DEDUP_REMOVED lines=10> */
.L_x_13:
[----:B------:R-:W-:Y:S05]  /*10d0*/  BSYNC.RECONVERGENT B0 ;  /* 0x0000000000007941 */ /* 0x000fea0003800200 */
.L_x_12:
[----:B------:R-:W0:Y:S01]  /*10e0*/  LDCU UR5, c[0x0][0x3a8] ;  /* 0x00007500ff0577ac */ /* 0x000e220008000800 */
[----:B------:R-:W-:Y:S01]  /*10f0*/  IMAD.HI.U32 R16, R16, -0x2daee0ad, RZ ;  /* 0xd2511f5310107827 */ /* 0x000fe200078e00ff */
[----:B------:R-:W-:-:S03]  /*1100*/  UISETP.GT.AND UP0, UPT, UR6, 0x1, UPT ;  /* 0x000000010600788c */ /* 0x000fc6000bf04270 */
[----:B------:R-:W-:Y:S01]  /*1110*/  IMAD.WIDE.U32 R14, R19, -0x326172a9, RZ ;  /* 0xcd9e8d57130e7825 */ /* 0x000fe200078e00ff */
[----:B------:R-:W-:-:S03]  /*1120*/  LOP3.LUT R16, R16, UR7, R20, 0x96, !PT ;  /* 0x0000000710107c12 */ /* 0x000fc6000f8e9614 */
[----:B------:R-:W-:Y:S01]  /*1130*/  IMAD.MOV.U32 R17, RZ, RZ, -0x2daee0ad ;  /* 0xd2511f53ff117424 */ /* 0x000fe200078e00ff */
[----:B0-----:R-:W-:-:S03]  /*1140*/  LOP3.LUT R20, R21, UR5, R15, 0x96, !PT ;  /* 0x0000000515147c12 */ /* 0x001fc6000f8e960f */
[----:B------:R-:W-:Y:S02]  /*1150*/  IMAD R15, R18, R17, -0x2daee0ad ;  /* 0xd2511f53120f7424 */ /* 0x000fe400078e0211 */
        /* <DEDUP_REMOVED lines=34> */
[----:B------:R-:W-:-:S04]  /*1380*/  LOP3.LUT R16, R16, UR4, R19, 0x96, !PT ;  /* 0x0000000410107c12 */ /* 0x000fc8000f8e9613 */
[----:B------:R-:W-:Y:S01]  /*1390*/  LOP3.LUT R15, R14, UR26, R15, 0x96, !PT ;  /* 0x0000001a0e0f7c12 */ /* 0x000fe2000f8e960f */
[----:B------:R-:W-:Y:S06]  /*13a0*/  BRA.U UP0, `(.L_x_14) ;  /* 0x0000000100247547 */ /* 0x000fec000b800000 */
[----:B------:R-:W-:Y:S01]  /*13b0*/  UISETP.NE.AND UP0, UPT, UR6, URZ, UPT ;  /* 0x000000ff0600728c */ /* 0x000fe2000bf05270 */
[----:B------:R-:W-:Y:S02]  /*13c0*/  IMAD.MOV.U32 R14, RZ, RZ, R12 ;  /* 0x000000ffff0e7224 */ /* 0x000fe400078e000c */
[----:B------:R-:W-:-:S06]  /*13d0*/  IMAD.MOV.U32 R15, RZ, RZ, R13 ;  /* 0x000000ffff0f7224 */ /* 0x000fcc00078e000d */
[----:B------:R-:W-:Y:S05]  /*13e0*/  BRA.U !UP0, `(.L_x_15) ;  /* 0x0000000108387547 */ /* 0x000fea000b800000 */
[----:B------:R-:W-:Y:S01]  /*13f0*/  IMAD.MOV.U32 R7, RZ, RZ, R6 ;  /* 0x000000ffff077224 */ /* 0x000fe200078e0006 */
[----:B------:R-:W-:Y:S01]  /*1400*/  MOV R14, R13 ;  /* 0x0000000d000e7202 */ /* 0x000fe20000000f00 */
[----:B------:R-:W-:Y:S02]  /*1410*/  IMAD.MOV.U32 R15, RZ, RZ, R16 ;  /* 0x000000ffff0f7224 */ /* 0x000fe400078e0010 */
[----:B------:R-:W-:Y:S01]  /*1420*/  IMAD.MOV.U32 R6, RZ, RZ, R12 ;  /* 0x000000ffff067224 */ /* 0x000fe200078e000c */
[----:B------:R-:W-:Y:S06]  /*1430*/  BRA `(.L_x_15) ;  /* 0x0000000000247947 */ /* 0x000fec0003800000 */
.L_x_14:
[----:B------:R-:W-:Y:S01]  /*1440*/  UISETP.NE.AND UP0, UPT, UR6, 0x3, UPT ;  /* 0x000000030600788c */ /* 0x000fe2000bf05270 */
[----:B------:R-:W-:Y:S02]  /*1450*/  IMAD.MOV.U32 R7, RZ, RZ, R13 ;  /* 0x000000ffff077224 */ /* 0x000fe400078e000d */
[----:B------:R-:W-:Y:S02]  /*1460*/  IMAD.MOV.U32 R6, RZ, RZ, R16 ;  /* 0x000000ffff067224 */ /* 0x000fe400078e0010 */
[----:B------:R-:W-:Y:S01]  /*1470*/  IMAD.MOV.U32 R14, RZ, RZ, R18 ;  /* 0x000000ffff0e7224 */ /* 0x000fe200078e0012 */
[----:B------:R-:W-:-:S13]  /*1480*/  PLOP3.LUT P0, PT, PT, PT, UP0, 0x80, 0x8 ;  /* 0x000000000008781c */ /* 0x000fda0003f0f008 */
[----:B------:R-:W-:Y:S01]  /*1490*/  @P0 MOV R15, R18 ;  /* 0x00000012000f0202 */ /* 0x000fe20000000f00 */
[----:B------:R-:W-:Y:S02]  /*14a0*/  @P0 IMAD.MOV.U32 R7, RZ, RZ, R12 ;  /* 0x000000ffff070224 */ /* 0x000fe400078e000c */
[----:B------:R-:W-:Y:S02]  /*14b0*/  @P0 IMAD.MOV.U32 R6, RZ, RZ, R13 ;  /* 0x000000ffff060224 */ /* 0x000fe400078e000d */
[----:B------:R-:W-:-:S07]  /*14c0*/  @P0 IMAD.MOV.U32 R14, RZ, RZ, R16 ;  /* 0x000000ffff0e0224 */ /* 0x000fce00078e0010 */
.L_x_15:
[----:B------:R-:W0:Y:S01]  /*14d0*/  LDC.64 R12, c[0x0][0x380] ;  /* 0x0000e000ff0c7b82 */ /* 0x000e220000000a00 */
[C---:B------:R-:W-:Y:S01]  /*14e0*/  ISETP.NE.AND P2, PT, R8.reuse, 0x1, PT ;  /* 0x000000010800780c */ /* 0x040fe20003f45270 */
[----:B------:R-:W1:Y:S01]  /*14f0*/  LDCU.U8 UR4, c[0x0][0x3a0] ;  /* 0x00007400ff0477ac */ /* 0x000e620008000000 */
[C---:B------:R-:W-:Y:S02]  /*1500*/  ISETP.GE.U32.AND P1, PT, R8.reuse, 0x3, PT ;  /* 0x000000030800780c */ /* 0x040fe40003f26070 */
[----:B------:R-:W-:Y:S01]  /*1510*/  ISETP.GE.U32.AND P0, PT, R8, 0x4, PT ;  /* 0x000000040800780c */ /* 0x000fe20003f06070 */
[----:B0-----:R-:W-:-:S08]  /*1520*/  IMAD.WIDE R12, R5, 0x4, R12 ;  /* 0x00000004050c7825 */ /* 0x001fd000078e020c */
[----:B------:R0:W5:Y:S04]  /*1530*/  @P2 LDG.E R9, desc[UR8][R12.64+0x4] ;  /* 0x000004080c092981 */ /* 0x000168000c1e1900 */
[----:B------:R0:W5:Y:S04]  /*1540*/  @P1 LDG.E R10, desc[UR8][R12.64+0x8] ;  /* 0x000008080c0a1981 */ /* 0x000168000c1e1900 */
[----:B------:R0:W5:Y:S04]  /*1550*/  @P0 LDG.E R11, desc[UR8][R12.64+0xc] ;  /* 0x00000c080c0b0981 */ /* 0x000168000c1e1900 */
[----:B------:R0:W5:Y:S01]  /*1560*/  LDG.E R17, desc[UR8][R12.64] ;  /* 0x000000080c117981 */ /* 0x000162000c1e1900 */
[----:B-1----:R-:W-:Y:S01]  /*1570*/  UPRMT UR4, UR4, 0x8880, URZ ;  /* 0x0000888004047896 */ /* 0x002fe200080000ff */
[----:B------:R-:W-:Y:S01]  /*1580*/  I2FP.F32.U32 R15, R15 ;  /* 0x0000000f000f7245 */ /* 0x000fe20000201000 */
[----:B------:R-:W-:Y:S01]  /*1590*/  IMAD.MOV.U32 R16, RZ, RZ, 0x2f800000 ;  /* 0x2f800000ff107424 */ /* 0x000fe200078e00ff */
[----:B------:R-:W-:Y:S01]  /*15a0*/  I2FP.F32.U32 R14, R14 ;  /* 0x0000000e000e7245 */ /* 0x000fe20000201000 */
[----:B------:R-:W-:Y:S01]  /*15b0*/  UISETP.NE.AND UP0, UPT, UR4, URZ, UPT ;  /* 0x000000ff0400728c */ /* 0x000fe2000bf05270 */
[----:B------:R-:W-:Y:S01]  /*15c0*/  I2FP.F32.U32 R7, R7 ;  /* 0x0000000700077245 */ /* 0x000fe20000201000 */
[----:B------:R-:W-:Y:S01]  /*15d0*/  FFMA R15, R15, R16, 1.1641532182693481445e-10 ;  /* 0x2f0000000f0f7423 */ /* 0x000fe20000000010 */
[----:B------:R-:W-:Y:S01]  /*15e0*/  @P2 I2FP.F32.U32 R6, R6 ;  /* 0x0000000600062245 */ /* 0x000fe20000201000 */
[-C--:B------:R-:W-:Y:S01]  /*15f0*/  FFMA R14, R14, R16.reuse, 1.1641532182693481445e-10 ;  /* 0x2f0000000e0e7423 */ /* 0x080fe20000000010 */
[----:B------:R-:W-:Y:S01]  /*1600*/  BSSY.RECONVERGENT B0, `(.L_x_16) ;  /* 0x0000028000007945 */ /* 0x000fe20003800200 */
[-C--:B------:R-:W-:Y:S01]  /*1610*/  FFMA R8, R7, R16.reuse, 1.1641532182693481445e-10 ;  /* 0x2f00000007087423 */ /* 0x080fe20000000010 */
[----:B------:R-:W-:Y:S01]  /*1620*/  @P0 MOV R0, R15 ;  /* 0x0000000f00000202 */ /* 0x000fe20000000f00 */
[----:B------:R-:W-:Y:S01]  /*1630*/  @P2 FFMA R3, R6, R16, 1.1641532182693481445e-10 ;  /* 0x2f00000006032423 */ /* 0x000fe20000000010 */
[----:B------:R-:W-:Y:S01]  /*1640*/  @P1 IMAD.MOV.U32 R2, RZ, RZ, R14 ;  /* 0x000000ffff021224 */ /* 0x000fe200078e000e */
[----:B0-----:R-:W-:Y:S06]  /*1650*/  BRA.U UP0, `(.L_x_17) ;  /* 0x0000000100447547 */ /* 0x001fec000b800000 */
[----:B------:R-:W0:Y:S01]  /*1660*/  LDCU UR4, c[0x0][0x39c] ;  /* 0x00007380ff0477ac */ /* 0x000e220008000800 */
[----:B-----5:R-:W-:Y:S02]  /*1670*/  IMAD.MOV.U32 R6, RZ, RZ, R11 ;  /* 0x000000ffff067224 */ /* 0x020fe400078e000b */
[----:B------:R-:W-:Y:S01]  /*1680*/  IMAD.MOV.U32 R14, RZ, RZ, 0x3f800000 ;  /* 0x3f800000ff0e7424 */ /* 0x000fe200078e00ff */
[----:B0-----:R-:W-:Y:S02]  /*1690*/  FSETP.GEU.AND P6, PT, R0, UR4, PT ;  /* 0x0000000400007c0b */ /* 0x001fe4000bfce000 */
[----:B------:R-:W-:Y:S02]  /*16a0*/  FSETP.GEU.AND P3, PT, R8, UR4, PT ;  /* 0x0000000408007c0b */ /* 0x000fe4000bf6e000 */
[----:B------:R-:W-:Y:S02]  /*16b0*/  FSETP.GEU.AND P4, PT, R3, UR4, PT ;  /* 0x0000000403007c0b */ /* 0x000fe4000bf8e000 */
[----:B------:R-:W-:-:S02]  /*16c0*/  FSETP.GEU.AND P5, PT, R2, UR4, PT ;  /* 0x0000000402007c0b */ /* 0x000fc4000bfae000 */
[----:B------:R-:W-:Y:S02]  /*16d0*/  FSET.BF.GEU.AND R8, R8, UR4, PT ;  /* 0x0000000408087c0a */ /* 0x000fe4000b80e000 */
[----:B------:R-:W-:Y:S02]  /*16e0*/  FSET.BF.GEU.AND R11, R3, UR4, PT ;  /* 0x00000004030b7c0a */ /* 0x000fe4000b80e000 */
        /* <DEDUP_REMOVED lines=8> */
.L_x_17:
[----:B------:R-:W0:Y:S01]  /*1770*/  LDCU UR4, c[0x0][0x39c] ;  /* 0x00007380ff0477ac */ /* 0x000e220008000800 */
[----:B------:R-:W-:Y:S02]  /*1780*/  IMAD.MOV.U32 R6, RZ, RZ, RZ ;  /* 0x000000ffff067224 */ /* 0x000fe400078e00ff */
[-C--:B-----5:R-:W-:Y:S01]  /*1790*/  FMUL R7, R17, R4.reuse ;  /* 0x0000000411077220 */ /* 0x0a0fe20000400000 */
[-C--:B------:R-:W-:Y:S01]  /*17a0*/  FMUL R9, R9, R4.reuse ;  /* 0x0000000409097220 */ /* 0x080fe20000400000 */
[----:B------:R-:W-:Y:S01]  /*17b0*/  FMUL R10, R10, R4 ;  /* 0x000000040a0a7220 */ /* 0x000fe20000400000 */
[----:B0-----:R-:W-:Y:S02]  /*17c0*/  FSETP.GEU.AND P3, PT, R0, UR4, PT ;  /* 0x0000000400007c0b */ /* 0x001fe4000bf6e000 */
[----:B------:R-:W-:Y:S02]  /*17d0*/  FSETP.GEU.AND P4, PT, R3, UR4, PT ;  /* 0x0000000403007c0b */ /* 0x000fe4000bf8e000 */
[----:B------:R-:W-:-:S02]  /*17e0*/  FSETP.GEU.AND P5, PT, R2, UR4, PT ;  /* 0x0000000402007c0b */ /* 0x000fc4000bfae000 */
[----:B------:R-:W-:Y:S02]  /*17f0*/  FSET.BF.GEU.AND R12, R2, UR4, PT ;  /* 0x00000004020c7c0a */ /* 0x000fe4000b80e000 */
[----:B------:R-:W-:Y:S02]  /*1800*/  FSET.BF.GEU.AND R14, R0, UR4, PT ;  /* 0x00000004000e7c0a */ /* 0x000fe4000b80e000 */
[----:B------:R-:W-:Y:S02]  /*1810*/  FSEL R9, R9, RZ, P4 ;  /* 0x000000ff09097208 */ /* 0x000fe40002000000 */
[----:B------:R-:W-:Y:S01]  /*1820*/  FSEL R13, R10, RZ, P5 ;  /* 0x000000ff0a0d7208 */ /* 0x000fe20002800000 */
[----:B------:R-:W-:Y:S01]  /*1830*/  @P3 FMUL R6, R11, R4 ;  /* 0x000000040b063220 */ /* 0x000fe20000400000 */
[C---:B------:R-:W-:Y:S02]  /*1840*/  FSETP.GEU.AND P3, PT, R8.reuse, UR4, PT ;  /* 0x0000000408007c0b */ /* 0x040fe4000bf6e000 */
[----:B------:R-:W-:-:S02]  /*1850*/  FSET.BF.GEU.AND R8, R8, UR4, PT ;  /* 0x0000000408087c0a */ /* 0x000fc4000b80e000 */
[----:B------:R-:W-:Y:S02]  /*1860*/  FSET.BF.GEU.AND R11, R3, UR4, PT ;  /* 0x00000004030b7c0a */ /* 0x000fe4000b80e000 */
[----:B------:R-:W-:-:S07]  /*1870*/  FSEL R7, R7, RZ, P3 ;  /* 0x000000ff07077208 */ /* 0x000fce0001800000 */
.L_x_18:
[----:B------:R-:W-:Y:S05]  /*1880*/  BSYNC.RECONVERGENT B0 ;  /* 0x0000000000007941 */ /* 0x000fea0003800200 */
.L_x_16:
[----:B------:R-:W0:Y:S01]  /*1890*/  LDC.64 R2, c[0x0][0x388] ;  /* 0x0000e200ff027b82 */ /* 0x000e220000000a00 */
[----:B------:R-:W1:Y:S01]  /*18a0*/  LDCU.64 UR4, c[0x0][0x390] ;  /* 0x00007200ff0477ac */ /* 0x000e620008000a00 */
[----:B------:R-:W2:Y:S08]  /*18b0*/  F2I.U32.TRUNC.NTZ R15, R8 ;  /* 0x00000008000f7305 */ /* 0x000eb0000020f000 */
[----:B------:R-:W3:Y:S08]  /*18c0*/  @P2 F2I.U32.TRUNC.NTZ R11, R11 ;  /* 0x0000000b000b2305 */ /* 0x000ef0000020f000 */
[----:B------:R-:W4:Y:S01]  /*18d0*/  @P1 F2I.U32.TRUNC.NTZ R17, R12 ;  /* 0x0000000c00111305 */ /* 0x000f22000020f000 */
[C---:B-1----:R-:W-:Y:S01]  /*18e0*/  IADD3 R4, P3, PT, R5.reuse, UR4, RZ ;  /* 0x0000000405047c10 */ /* 0x042fe2000ff7e0ff */
[----:B0-----:R-:W-:-:S03]  /*18f0*/  IMAD.WIDE R2, R5, 0x4, R2 ;  /* 0x0000000405027825 */ /* 0x001fc600078e0202 */
[----:B------:R-:W-:Y:S02]  /*1900*/  LEA.HI.X.SX32 R5, R5, UR5, 0x1, P3 ;  /* 0x0000000505057c11 */ /* 0x000fe400098f0eff */
[----:B------:R0:W-:Y:S04]  /*1910*/  STG.E desc[UR8][R2.64], R7 ;  /* 0x0000000702007986 */ /* 0x0001e8000c101908 */
[----:B--2---:R0:W-:Y:S04]  /*1920*/  STG.E.U8 desc[UR8][R4.64], R15 ;  /* 0x0000000f04007986 */ /* 0x0041e8000c101108 */
[----:B------:R0:W-:Y:S04]  /*1930*/  @P2 STG.E desc[UR8][R2.64+0x4], R9 ;  /* 0x0000040902002986 */ /* 0x0001e8000c101908 */
[----:B---3--:R0:W-:Y:S04]  /*1940*/  @P2 STG.E.U8 desc[UR8][R4.64+0x1], R11 ;  /* 0x0000010b04002986 */ /* 0x0081e8000c101108 */
[----:B------:R0:W-:Y:S04]  /*1950*/  @P1 STG.E desc[UR8][R2.64+0x8], R13 ;  /* 0x0000080d02001986 */ /* 0x0001e8000c101908 */
[----:B----4-:R0:W-:Y:S01]  /*1960*/  @P1 STG.E.U8 desc[UR8][R4.64+0x2], R17 ;  /* 0x0000021104001986 */ /* 0x0101e2000c101108 */
[----:B------:R-:W-:Y:S05]  /*1970*/  @!P0 EXIT ;  /* 0x000000000000894d */ /* 0x000fea0003800000 */
[----:B0-----:R-:W0:Y:S01]  /*1980*/  F2I.U32.TRUNC.NTZ R7, R14 ;  /* 0x0000000e00077305 */ /* 0x001e22000020f000 */
[----:B------:R-:W-:Y:S04]  /*1990*/  STG.E desc[UR8][R2.64+0xc], R6 ;  /* 0x00000c0602007986 */ /* 0x000fe8000c101908 */
[----:B0-----:R-:W-:Y:S01]  /*19a0*/  STG.E.U8 desc[UR8][R4.64+0x3], R7 ;  /* 0x0000030704007986 */ /* 0x001fe2000c101108 */
[----:B------:R-:W-:Y:S05]  /*19b0*/  EXIT ;  /* 0x000000000000794d */ /* 0x000fea0003800000 */
        .weak           $__internal_0_$__cuda_sm20_rcp_rn_f32_slowpath
        .type           $__internal_0_$__cuda_sm20_rcp_rn_f32_slowpath,@function
        .size           $__internal_0_$__cuda_sm20_rcp_rn_f32_slowpath,(.L_x_23 - $__internal_0_$__cuda_sm20_rcp_rn_f32_slowpath)
$__internal_0_$__cuda_sm20_rcp_rn_f32_slowpath:
[----:B------:R-:W-:-:S04]  /*19c0*/  SHF.L.U32 R3, R0, 0x1, RZ ;  /* 0x0000000100037819 */ /* 0x000fc800000006ff */
[----:B------:R-:W-:-:S04]  /*19d0*/  SHF.R.U32.HI R3, RZ, 0x18, R3 ;  /* 0x00000018ff037819 */ /* 0x000fc80000011603 */
[----:B------:R-:W-:-:S13]  /*19e0*/  ISETP.NE.U32.AND P0, PT, R3, RZ, PT ;  /* 0x000000ff0300720c */ /* 0x000fda0003f05070 */
[----:B------:R-:W-:Y:S05]  /*19f0*/  @P0 BRA `(.L_x_19) ;  /* 0x00000000002c0947 */ /* 0x000fea0003800000 */
[----:B------:R-:W-:-:S05]  /*1a00*/  IMAD.SHL.U32 R3, R0, 0x2, RZ ;  /* 0x0000000200037824 */ /* 0x000fca00078e00ff */
[----:B------:R-:W-:-:S13]  /*1a10*/  ISETP.NE.AND P0, PT, R3, RZ, PT ;  /* 0x000000ff0300720c */ /* 0x000fda0003f05270 */
[----:B------:R2:W3:Y:S01]  /*1a20*/  @!P0 MUFU.RCP R3, R0 ;  /* 0x0000000000038308 */ /* 0x0004e20000001000 */
[----:B------:R-:W-:Y:S05]  /*1a30*/  @!P0 BRA `(.L_x_20) ;  /* 0x0000000000a48947 */ /* 0x000fea0003800000 */
[----:B------:R-:W-:-:S04]  /*1a40*/  FFMA R4, R0, 1.84467440737095516160e+19, RZ ;  /* 0x5f80000000047823 */ /* 0x000fc800000000ff */
[----:B---3--:R-:W2:Y:S02]  /*1a50*/  MUFU.RCP R3, R4 ;  /* 0x0000000400037308 */ /* 0x008ea40000001000 */
[----:B--2---:R-:W-:-:S04]  /*1a60*/  FFMA R0, R4, R3, -1 ;  /* 0xbf80000004007423 */ /* 0x004fc80000000003 */
[----:B------:R-:W-:-:S04]  /*1a70*/  FADD.FTZ R0, -R0, -RZ ;  /* 0x800000ff00007221 */ /* 0x000fc80000010100 */
[----:B------:R-:W-:-:S04]  /*1a80*/  FFMA R0, R3, R0, R3 ;  /* 0x0000000003007223 */ /* 0x000fc80000000003 */
[----:B------:R-:W-:Y:S01]  /*1a90*/  FFMA R3, R0, 1.84467440737095516160e+19, RZ ;  /* 0x5f80000000037823 */ /* 0x000fe200000000ff */
[----:B------:R-:W-:Y:S06]  /*1aa0*/  BRA `(.L_x_20) ;  /* 0x0000000000887947 */ /* 0x000fec0003800000 */
.L_x_19:
[----:B------:R-:W-:-:S05]  /*1ab0*/  VIADD R4, R3, 0xffffff03 ;  /* 0xffffff0303047836 */ /* 0x000fca0000000000 */
[----:B------:R-:W-:-:S13]  /*1ac0*/  ISETP.GT.U32.AND P0, PT, R4, 0x1, PT ;  /* 0x000000010400780c */ /* 0x000fda0003f04070 */
[----:B------:R-:W-:Y:S05]  /*1ad0*/  @P0 BRA `(.L_x_21) ;  /* 0x0000000000780947 */ /* 0x000fea0003800000 */
[----:B------:R-:W-:Y:S01]  /*1ae0*/  LOP3.LUT R8, R0, 0x7fffff, RZ, 0xc0, !PT ;  /* 0x007fffff00087812 */ /* 0x000fe200078ec0ff */
[----:B------:R-:W-:-:S03]  /*1af0*/  IMAD.MOV.U32 R15, RZ, RZ, 0x3 ;  /* 0x00000003ff0f7424 */ /* 0x000fc600078e00ff */
[----:B------:R-:W-:Y:S02]  /*1b00*/  LOP3.LUT R8, R8, 0x3f800000, RZ, 0xfc, !PT ;  /* 0x3f80000008087812 */ /* 0x000fe400078efcff */
[----:B------:R-:W-:Y:S02]  /*1b10*/  SHF.L.U32 R14, R15, R4, RZ ;  /* 0x000000040f0e7219 */ /* 0x000fe400000006ff */
[----:B------:R-:W0:Y:S02]  /*1b20*/  MUFU.RCP R9, R8 ;  /* 0x0000000800097308 */ /* 0x000e240000001000 */
[----:B0-----:R-:W-:-:S04]  /*1b30*/  FFMA R10, R8, R9, -1 ;  /* 0xbf800000080a7423 */ /* 0x001fc80000000009 */
[----:B------:R-:W-:-:S04]  /*1b40*/  FADD.FTZ R10, -R10, -RZ ;  /* 0x800000ff0a0a7221 */ /* 0x000fc80000010100 */
[CCC-:B------:R-:W-:Y:S01]  /*1b50*/  FFMA.RM R11, R9.reuse, R10.reuse, R9.reuse ;  /* 0x0000000a090b7223 */ /* 0x1c0fe20000004009 */
[----:B------:R-:W-:-:S04]  /*1b60*/  FFMA.RP R10, R9, R10, R9 ;  /* 0x0000000a090a7223 */ /* 0x000fc80000008009 */
[C---:B------:R-:W-:Y:S02]  /*1b70*/  LOP3.LUT R9, R11.reuse, 0x7fffff, RZ, 0xc0, !PT ;  /* 0x007fffff0b097812 */ /* 0x040fe400078ec0ff */
[----:B------:R-:W-:Y:S02]  /*1b80*/  FSETP.NEU.FTZ.AND P0, PT, R11, R10, PT ;  /* 0x0000000a0b00720b */ /* 0x000fe40003f1d000 */
[----:B------:R-:W-:Y:S02]  /*1b90*/  LOP3.LUT R9, R9, 0x800000, RZ, 0xfc, !PT ;  /* 0x0080000009097812 */ /* 0x000fe400078efcff */
[----:B------:R-:W-:Y:S02]  /*1ba0*/  SEL R10, RZ, 0xffffffff, !P0 ;  /* 0xffffffffff0a7807 */ /* 0x000fe40004000000 */
[----:B------:R-:W-:-:S03]  /*1bb0*/  LOP3.LUT R11, R14, R9, RZ, 0xc0, !PT ;  /* 0x000000090e0b7212 */ /* 0x000fc600078ec0ff */
[----:B------:R-:W-:Y:S01]  /*1bc0*/  IMAD.MOV R10, RZ, RZ, -R10 ;  /* 0x000000ffff0a7224 */ /* 0x000fe200078e0a0a */
[----:B------:R-:W-:-:S04]  /*1bd0*/  SHF.R.U32.HI R11, RZ, R4, R11 ;  /* 0x00000004ff0b7219 */ /* 0x000fc8000001160b */
[----:B------:R-:W-:Y:S02]  /*1be0*/  LOP3.LUT P1, RZ, R10, R4, R9, 0xf8, !PT ;  /* 0x000000040aff7212 */ /* 0x000fe4000782f809 */
[C---:B------:R-:W-:Y:S02]  /*1bf0*/  LOP3.LUT P0, RZ, R11.reuse, 0x1, RZ, 0xc0, !PT ;  /* 0x000000010bff7812 */ /* 0x040fe4000780c0ff */
[----:B------:R-:W-:-:S04]  /*1c00*/  LOP3.LUT P2, RZ, R11, 0x2, RZ, 0xc0, !PT ;  /* 0x000000020bff7812 */ /* 0x000fc8000784c0ff */
[----:B------:R-:W-:Y:S02]  /*1c10*/  PLOP3.LUT P0, PT, P0, P1, P2, 0xe0, 0x0 ;  /* 0x000000000000781c */ /* 0x000fe40000703c20 */
[----:B------:R-:W-:Y:S02]  /*1c20*/  LOP3.LUT P1, RZ, R0, 0x7fffff, RZ, 0xc0, !PT ;  /* 0x007fffff00ff7812 */ /* 0x000fe4000782c0ff */
[----:B------:R-:W-:-:S05]  /*1c30*/  SEL R4, RZ, 0x1, !P0 ;  /* 0x00000001ff047807 */ /* 0x000fca0004000000 */
[----:B------:R-:W-:-:S05]  /*1c40*/  IMAD.MOV R4, RZ, RZ, -R4 ;  /* 0x000000ffff047224 */ /* 0x000fca00078e0a04 */
[----:B------:R-:W-:Y:S02]  /*1c50*/  ISETP.GE.AND P0, PT, R4, RZ, PT ;  /* 0x000000ff0400720c */ /* 0x000fe40003f06270 */
[----:B------:R-:W-:-:S04]  /*1c60*/  IADD3 R4, PT, PT, R3, -0xfc, RZ ;  /* 0xffffff0403047810 */ /* 0x000fc80007ffe0ff */
[----:B------:R-:W-:-:S07]  /*1c70*/  SHF.R.U32.HI R3, RZ, R4, R9 ;  /* 0x00000004ff037219 */ /* 0x000fce0000011609 */
[----:B------:R-:W-:-:S04]  /*1c80*/  @!P0 VIADD R3, R3, 0x1 ;  /* 0x0000000103038836 */ /* 0x000fc80000000000 */
[----:B------:R-:W-:-:S05]  /*1c90*/  @!P1 IMAD.SHL.U32 R3, R3, 0x2, RZ ;  /* 0x0000000203039824 */ /* 0x000fca00078e00ff */
[----:B------:R-:W-:Y:S01]  /*1ca0*/  LOP3.LUT R3, R3, 0x80000000, R0, 0xf8, !PT ;  /* 0x8000000003037812 */ /* 0x000fe200078ef800 */
[----:B------:R-:W-:Y:S06]  /*1cb0*/  BRA `(.L_x_20) ;  /* 0x0000000000047947 */ /* 0x000fec0003800000 */
.L_x_21:
[----:B------:R0:W1:Y:S02]  /*1cc0*/  MUFU.RCP R3, R0 ;  /* 0x0000000000037308 */ /* 0x0000640000001000 */
.L_x_20:
[----:B-1-3--:R-:W-:Y:S02]  /*1cd0*/  IMAD.MOV.U32 R4, RZ, RZ, R3 ;  /* 0x000000ffff047224 */ /* 0x00afe400078e0003 */
[----:B------:R-:W-:-:S04]  /*1ce0*/  IMAD.MOV.U32 R3, RZ, RZ, 0x0 ;  /* 0x00000000ff037424 */ /* 0x000fc800078e00ff */
[----:B0-2---:R-:W-:Y:S05]  /*1cf0*/  RET.REL.NODEC R2 `(_Z17VectorizedDstMaskIfEvPKT_PS0_Phifbiii) ;  /* 0xffffffe002c07950 */ /* 0x005fea0003c3ffff */
.L_x_22:
[----:B------:R-:W-:-:S00]  /*1d00*/  BRA `(.L_x_22) ;  /* 0xfffffffc00fc7947 */ /* 0x000fc0000383ffff */
[----:B------:R-:W-:-:S00]  /*1d10*/  NOP ;  /* 0x0000000000007918 */ /* 0x000fc00000000000 */
        /* <DEDUP_REMOVED lines=14> */
.L_x_23:


//--------------------- .nv.global.init           --------------------------
	.section	.nv.global.init,"aw",@progbits
	.align	4
.nv.global.init:
	.type		mrg32k3aM1SubSeq,@object
	.size		mrg32k3aM1SubSeq,(mrg32k3aM2SubSeq - mrg32k3aM1SubSeq)
mrg32k3aM1SubSeq:
        /*0000*/ 	.byte	0x0b, 0xcc, 0xee, 0x04, 0x73, 0x29, 0x8b, 0x6f, 0xf6, 0x53, 0x03, 0xf6, 0x23, 0xf6, 0xea, 0xda
        /* <DEDUP_REMOVED lines=125> */
	.type		mrg32k3aM2SubSeq,@object
	.size		mrg32k3aM2SubSeq,(mrg32k3aM1 - mrg32k3aM2SubSeq)
mrg32k3aM2SubSeq:
        /* <DEDUP_REMOVED lines=126> */
	.type		mrg32k3aM1,@object
	.size		mrg32k3aM1,(mrg32k3aM1Seq - mrg32k3aM1)
mrg32k3aM1:
        /* <DEDUP_REMOVED lines=144> */
	.type		mrg32k3aM1Seq,@object
	.size		mrg32k3aM1Seq,(mrg32k3aM2 - mrg32k3aM1Seq)
mrg32k3aM1Seq:
        /* <DEDUP_REMOVED lines=144> */
	.type		mrg32k3aM2,@object
	.size		mrg32k3aM2,(mrg32k3aM2Seq - mrg32k3aM2)
mrg32k3aM2:
        /* <DEDUP_REMOVED lines=144> */
	.type		mrg32k3aM2Seq,@object
	.size		mrg32k3aM2Seq,(precalc_xorwow_matrix - mrg32k3aM2Seq)
mrg32k3aM2Seq:
        /* <DEDUP_REMOVED lines=144> */
	.type		precalc_xorwow_matrix,@object
	.size		precalc_xorwow_matrix,(precalc_xorwow_offset_matrix - precalc_xorwow_matrix)
precalc_xorwow_matrix:
        /* <DEDUP_REMOVED lines=6400> */
	.type		precalc_xorwow_offset_matrix,@object
	.size		precalc_xorwow_offset_matrix,(.L_1 - precalc_xorwow_offset_matrix)
precalc_xorwow_offset_matrix:
        /* <DEDUP_REMOVED lines=6400> */
.L_1:


//--------------------- .nv.shared.reserved.0     --------------------------
	.section	.nv.shared.reserved.0,"aw",@nobits
	.weak		__nv_reservedSMEM_offset_0_alias
	.size		__nv_reservedSMEM_offset_0_alias, 0, 64
	.other		__nv_reservedSMEM_offset_0_alias,@"STO_CUDA_RESERVED_SHARED STV_DEFAULT"
__nv_reservedSMEM_offset_0_alias:
	.zero		0
	.zero		64


//--------------------- .nv.constant0._Z17VectorizedDstMaskIfEvPKT_PS0_Phifbiii --------------------------
	.section	.nv.constant0._Z17VectorizedDstMaskIfEvPKT_PS0_Phifbiii,"a",@progbits
	.sectionflags	@""
	.align	4
.nv.constant0._Z17VectorizedDstMaskIfEvPKT_PS0_Phifbiii:
	.zero		944


//--------------------- SYMBOLS --------------------------

	.type		.nv.reservedSmem.offset0,@object
	.size		.nv.reservedSmem.offset0,0x4
